//
// Generated by NVIDIA NVVM Compiler
//
// Compiler Build ID: CL-36424714
// Cuda compilation tools, release 13.0, V13.0.88
// Based on NVVM 20.0.0
//

.version 9.0
.target sm_100
.address_size 64

	// .globl	_Z15MulSMNTTKernel1PjssssiPKjb
.extern .shared .align 16 .b8 final_temp[];
.extern .shared .align 16 .b8 temp_data[];

.visible .entry _Z15MulSMNTTKernel1PjssssiPKjb(
	.param .u64 .ptr .align 1 _Z15MulSMNTTKernel1PjssssiPKjb_param_0,
	.param .u16 _Z15MulSMNTTKernel1PjssssiPKjb_param_1,
	.param .u16 _Z15MulSMNTTKernel1PjssssiPKjb_param_2,
	.param .u16 _Z15MulSMNTTKernel1PjssssiPKjb_param_3,
	.param .u16 _Z15MulSMNTTKernel1PjssssiPKjb_param_4,
	.param .u32 _Z15MulSMNTTKernel1PjssssiPKjb_param_5,
	.param .u64 .ptr .align 1 _Z15MulSMNTTKernel1PjssssiPKjb_param_6,
	.param .u8 _Z15MulSMNTTKernel1PjssssiPKjb_param_7
)
{
	.reg .pred 	%p<16>;
	.reg .b16 	%rs<52>;
	.reg .b32 	%r<157>;
	.reg .b64 	%rd<24>;

	ld.param.u64 	%rd3, [_Z15MulSMNTTKernel1PjssssiPKjb_param_0];
	ld.param.u16 	%rs18, [_Z15MulSMNTTKernel1PjssssiPKjb_param_1];
	ld.param.u16 	%rs19, [_Z15MulSMNTTKernel1PjssssiPKjb_param_2];
	ld.param.u16 	%rs20, [_Z15MulSMNTTKernel1PjssssiPKjb_param_3];
	ld.param.u16 	%rs21, [_Z15MulSMNTTKernel1PjssssiPKjb_param_4];
	ld.param.u32 	%r45, [_Z15MulSMNTTKernel1PjssssiPKjb_param_5];
	ld.param.u64 	%rd4, [_Z15MulSMNTTKernel1PjssssiPKjb_param_6];
	ld.param.s8 	%rs22, [_Z15MulSMNTTKernel1PjssssiPKjb_param_7];
	cvta.to.global.u64 	%rd1, %rd4;
	mov.u32 	%r1, %ntid.x;
	mov.u32 	%r2, %tid.x;
	setp.ge.u32 	%p3, %r2, %r1;
	@%p3 bra 	$L__BB0_22;
	shr.u32 	%r3, %r2, 1;
	not.b16 	%rs23, %rs20;
	add.s16 	%rs1, %rs21, %rs23;
	mov.u32 	%r4, %ctaid.x;
	cvt.s32.s16 	%r46, %rs1;
	add.s32 	%r47, %r46, -1;
	shl.b32 	%r5, %r4, %r47;
	mov.u32 	%r6, %nctaid.x;
	setp.lt.u32 	%p4, %r1, %r6;
	@%p4 bra 	$L__BB0_3;
	cvt.u32.u16 	%r48, %rs19;
	shr.u32 	%r49, %r2, %r48;
	add.s32 	%r50, %r6, 65535;
	mad.lo.s32 	%r51, %r49, %r50, %r4;
	shl.b32 	%r52, %r51, %r48;
	add.s32 	%r150, %r52, %r2;
	bra.uni 	$L__BB0_4;
$L__BB0_3:
	cvt.u32.u16 	%r53, %rs18;
	shl.b32 	%r54, %r2, %r53;
	add.s32 	%r150, %r54, %r4;
$L__BB0_4:
	cvt.u64.u32 	%rd5, %r150;
	and.b32  	%r55, %r2, 1;
	setp.eq.b32 	%p1, %r55, 1;
	shl.b64 	%rd6, %rd5, 48;
	shr.s64 	%rd7, %rd6, 46;
	cvta.to.global.u64 	%rd8, %rd3;
	add.s64 	%rd2, %rd8, %rd7;
	ld.global.u32 	%r56, [%rd2];
	shl.b32 	%r57, %r2, 2;
	mov.u32 	%r58, final_temp;
	add.s32 	%r10, %r58, %r57;
	st.shared.u32 	[%r10], %r56;
	bar.sync 	0;
	setp.lt.s16 	%p5, %rs20, 1;
	@%p5 bra 	$L__BB0_21;
	cvt.s32.s16 	%r11, %rs21;
	selp.b32 	%r12, 65535, 1, %p1;
	cvt.u32.u16 	%r60, %rs18;
	shl.b32 	%r61, %r3, %r60;
	not.b32 	%r62, %r3;
	add.s32 	%r13, %r61, %r4;
	cvt.u32.u16 	%r14, %rs20;
	cvt.u32.u16 	%r63, %rs1;
	add.s32 	%r64, %r63, 65535;
	and.b32  	%r65, %r62, 1;
	cvt.s32.s16 	%r66, %r5;
	add.s32 	%r67, %r66, %r1;
	and.b32  	%r68, %r3, 1;
	setp.eq.b32 	%p2, %r68, 1;
	selp.b32 	%r15, %r67, 0, %p2;
	mad.lo.s32 	%r69, %r66, %r65, %r15;
	sub.s32 	%r70, %r14, %r63;
	shl.b32 	%r16, %r4, %r63;
	mul.lo.s32 	%r71, %r70, %r16;
	mad.lo.s32 	%r17, %r69, %r64, %r71;
	selp.b32 	%r18, -1, 1, %p1;
	setp.eq.s16 	%p6, %rs20, 1;
	mov.b16 	%rs51, 0;
	mov.b32 	%r155, 1;
	@%p6 bra 	$L__BB0_15;
	and.b16  	%rs46, %rs20, 32766;
	sub.s16 	%rs26, %rs21, %rs20;
	add.s16 	%rs27, %rs26, -2;
	not.pred 	%p7, %p2;
	selp.u16 	%rs28, 1, 0, %p7;
	cvt.u16.u32 	%rs29, %r5;
	cvt.u16.u32 	%rs30, %r15;
	mad.lo.s16 	%rs31, %rs28, %rs29, %rs30;
	mul.lo.s16 	%rs32, %rs27, %rs31;
	shl.b16 	%rs33, %rs20, 1;
	sub.s16 	%rs34, %rs33, %rs21;
	cvt.u16.u32 	%rs35, %r16;
	mad.lo.s16 	%rs36, %rs35, %rs34, %rs35;
	add.s16 	%rs37, %rs32, %rs36;
	add.s16 	%rs38, %rs20, -2;
	cvt.u16.u32 	%rs39, %r13;
	mad.lo.s16 	%rs3, %rs38, %rs39, %rs37;
	shl.b16 	%rs40, %rs32, 1;
	shl.b16 	%rs41, %rs36, 1;
	add.s16 	%rs42, %rs40, %rs41;
	shl.b16 	%rs43, %rs39, 1;
	sub.s16 	%rs4, %rs42, %rs43;
	not.b32 	%r73, %r14;
	add.s32 	%r151, %r73, %r11;
	add.s16 	%rs44, %rs20, -1;
	mul.lo.s16 	%rs5, %rs44, %rs39;
	mov.b32 	%r152, 0;
	mov.b16 	%rs47, 0;
	mov.u16 	%rs51, %rs47;
$L__BB0_7:
	setp.eq.s16 	%p8, %rs22, 0;
	add.s32 	%r22, %r152, 1;
	@%p8 bra 	$L__BB0_9;
	add.s16 	%rs51, %rs5, %rs47;
$L__BB0_9:
	shr.u32 	%r74, %r1, %r22;
	selp.b32 	%r75, %r74, 0, %p1;
	add.s32 	%r76, %r75, %r3;
	mov.b32 	%r77, -1;
	shl.b32 	%r78, %r77, %r151;
	and.b32  	%r79, %r78, %r3;
	add.s32 	%r80, %r76, %r79;
	mad.lo.s32 	%r81, %r74, %r12, %r80;
	cvt.u64.u32 	%rd9, %r81;
	setp.eq.s16 	%p9, %rs22, 0;
	shl.b64 	%rd10, %rd9, 48;
	shr.s64 	%rd11, %rd10, 46;
	cvt.u32.u64 	%r82, %rd11;
	mov.u32 	%r83, final_temp;
	add.s32 	%r84, %r83, %r82;
	ld.shared.u32 	%r85, [%r84];
	add.s32 	%r86, %r85, %r45;
	shl.b32 	%r87, %r80, 2;
	add.s32 	%r23, %r83, %r87;
	ld.shared.u32 	%r88, [%r23];
	mad.lo.s32 	%r89, %r88, %r18, %r86;
	rem.u32 	%r153, %r89, %r45;
	add.s32 	%r90, %r80, %r1;
	shl.b32 	%r91, %r90, 2;
	mov.u32 	%r92, temp_data;
	add.s32 	%r25, %r92, %r91;
	st.shared.u32 	[%r25], %r153;
	@%p9 bra 	$L__BB0_11;
	cvt.s32.s16 	%r93, %rs51;
	mul.wide.s32 	%rd12, %r93, 4;
	add.s64 	%rd13, %rd1, %rd12;
	ld.global.u32 	%r94, [%rd13];
	selp.b32 	%r95, %r94, 0, %p1;
	shl.b32 	%r96, %r153, %r95;
	rem.u32 	%r153, %r96, %r45;
	st.shared.u32 	[%r25], %r153;
$L__BB0_11:
	st.shared.u32 	[%r23], %r153;
	bar.sync 	0;
	add.s32 	%r97, %r22, 1;
	shr.u32 	%r98, %r1, %r97;
	add.s32 	%r99, %r151, -1;
	mov.b32 	%r100, -1;
	shl.b32 	%r101, %r100, %r99;
	and.b32  	%r102, %r101, %r3;
	selp.b32 	%r103, %r98, 0, %p1;
	add.s32 	%r104, %r103, %r3;
	add.s32 	%r105, %r104, %r102;
	add.s32 	%r106, %r105, %r1;
	mad.lo.s32 	%r107, %r98, %r12, %r105;
	cvt.u64.u32 	%rd14, %r107;
	add.s16 	%rs11, %rs3, %rs47;
	selp.b16 	%rs51, %rs51, %rs11, %p9;
	shl.b64 	%rd15, %rd14, 48;
	shr.s64 	%rd16, %rd15, 46;
	cvt.u32.u64 	%r108, %rd16;
	mov.u32 	%r109, final_temp;
	add.s32 	%r110, %r109, %r108;
	ld.shared.u32 	%r111, [%r110];
	add.s32 	%r112, %r111, %r45;
	shl.b32 	%r113, %r105, 2;
	add.s32 	%r28, %r109, %r113;
	ld.shared.u32 	%r114, [%r28];
	mad.lo.s32 	%r115, %r114, %r18, %r112;
	rem.u32 	%r154, %r115, %r45;
	shl.b32 	%r116, %r106, 2;
	mov.u32 	%r117, temp_data;
	add.s32 	%r30, %r117, %r116;
	st.shared.u32 	[%r30], %r154;
	@%p9 bra 	$L__BB0_13;
	cvt.s32.s16 	%r118, %rs11;
	mul.wide.s32 	%rd17, %r118, 4;
	add.s64 	%rd18, %rd1, %rd17;
	ld.global.u32 	%r119, [%rd18];
	selp.b32 	%r120, %r119, 0, %p1;
	shl.b32 	%r121, %r154, %r120;
	rem.u32 	%r154, %r121, %r45;
	st.shared.u32 	[%r30], %r154;
$L__BB0_13:
	st.shared.u32 	[%r28], %r154;
	bar.sync 	0;
	add.s32 	%r152, %r152, 2;
	add.s16 	%rs47, %rs47, %rs4;
	add.s32 	%r151, %r151, -2;
	add.s16 	%rs46, %rs46, -2;
	setp.ne.s16 	%p11, %rs46, 0;
	@%p11 bra 	$L__BB0_7;
	add.s32 	%r155, %r152, 1;
$L__BB0_15:
	and.b16  	%rs45, %rs20, 1;
	setp.eq.b16 	%p12, %rs45, 1;
	not.pred 	%p13, %p12;
	@%p13 bra 	$L__BB0_21;
	setp.eq.s16 	%p14, %rs22, 0;
	shr.u32 	%r122, %r1, %r155;
	add.s32 	%r123, %r155, %r14;
	sub.s32 	%r124, %r11, %r123;
	mov.b32 	%r125, -1;
	shl.b32 	%r126, %r125, %r124;
	and.b32  	%r127, %r126, %r3;
	selp.b32 	%r128, %r122, 0, %p1;
	add.s32 	%r129, %r128, %r3;
	add.s32 	%r37, %r129, %r127;
	add.s32 	%r38, %r37, %r1;
	mul.lo.s32 	%r39, %r122, %r12;
	@%p14 bra 	$L__BB0_18;
	sub.s32 	%r130, %r14, %r155;
	add.s32 	%r131, %r155, -1;
	mul.lo.s32 	%r132, %r131, %r17;
	mad.lo.s32 	%r133, %r130, %r13, %r132;
	cvt.u16.u32 	%rs51, %r133;
$L__BB0_18:
	add.s32 	%r134, %r37, %r39;
	cvt.u64.u32 	%rd19, %r134;
	setp.eq.s16 	%p15, %rs22, 0;
	shl.b64 	%rd20, %rd19, 48;
	shr.s64 	%rd21, %rd20, 46;
	cvt.u32.u64 	%r135, %rd21;
	mov.u32 	%r136, final_temp;
	add.s32 	%r137, %r136, %r135;
	ld.shared.u32 	%r138, [%r137];
	add.s32 	%r139, %r138, %r45;
	shl.b32 	%r140, %r37, 2;
	add.s32 	%r40, %r136, %r140;
	ld.shared.u32 	%r141, [%r40];
	mad.lo.s32 	%r142, %r141, %r18, %r139;
	rem.u32 	%r156, %r142, %r45;
	shl.b32 	%r143, %r38, 2;
	mov.u32 	%r144, temp_data;
	add.s32 	%r42, %r144, %r143;
	st.shared.u32 	[%r42], %r156;
	@%p15 bra 	$L__BB0_20;
	cvt.s32.s16 	%r145, %rs51;
	mul.wide.s32 	%rd22, %r145, 4;
	add.s64 	%rd23, %rd1, %rd22;
	ld.global.u32 	%r146, [%rd23];
	selp.b32 	%r147, %r146, 0, %p1;
	shl.b32 	%r148, %r156, %r147;
	rem.u32 	%r156, %r148, %r45;
	st.shared.u32 	[%r42], %r156;
$L__BB0_20:
	st.shared.u32 	[%r40], %r156;
	bar.sync 	0;
$L__BB0_21:
	ld.shared.u32 	%r149, [%r10];
	st.global.u32 	[%rd2], %r149;
$L__BB0_22:
	ret;

}
	// .globl	_Z17MulSMCGNTTKernel2PjsssiS_b
.visible .entry _Z17MulSMCGNTTKernel2PjsssiS_b(
	.param .u64 .ptr .align 1 _Z17MulSMCGNTTKernel2PjsssiS_b_param_0,
	.param .u16 _Z17MulSMCGNTTKernel2PjsssiS_b_param_1,
	.param .u16 _Z17MulSMCGNTTKernel2PjsssiS_b_param_2,
	.param .u16 _Z17MulSMCGNTTKernel2PjsssiS_b_param_3,
	.param .u32 _Z17MulSMCGNTTKernel2PjsssiS_b_param_4,
	.param .u64 .ptr .align 1 _Z17MulSMCGNTTKernel2PjsssiS_b_param_5,
	.param .u8 _Z17MulSMCGNTTKernel2PjsssiS_b_param_6
)
{
	.reg .pred 	%p<8>;
	.reg .b16 	%rs<11>;
	.reg .b32 	%r<60>;
	.reg .b64 	%rd<14>;

	ld.param.u64 	%rd3, [_Z17MulSMCGNTTKernel2PjsssiS_b_param_0];
	ld.param.u16 	%rs10, [_Z17MulSMCGNTTKernel2PjsssiS_b_param_2];
	ld.param.u16 	%rs4, [_Z17MulSMCGNTTKernel2PjsssiS_b_param_3];
	ld.param.u32 	%r14, [_Z17MulSMCGNTTKernel2PjsssiS_b_param_4];
	ld.param.u64 	%rd4, [_Z17MulSMCGNTTKernel2PjsssiS_b_param_5];
	ld.param.s8 	%rs5, [_Z17MulSMCGNTTKernel2PjsssiS_b_param_6];
	cvta.to.global.u64 	%rd1, %rd4;
	mov.u32 	%r1, %ntid.x;
	mov.u32 	%r2, %tid.x;
	setp.ge.u32 	%p2, %r2, %r1;
	@%p2 bra 	$L__BB1_11;
	cvta.to.global.u64 	%rd5, %rd3;
	shr.u32 	%r3, %r2, 1;
	mov.u32 	%r15, %ctaid.x;
	mad.lo.s32 	%r16, %r15, %r1, %r2;
	shl.b32 	%r17, %r16, 2;
	cvt.u64.u32 	%rd6, %r17;
	and.b64  	%rd7, %rd6, 262140;
	add.s64 	%rd2, %rd5, %rd7;
	ld.global.u32 	%r18, [%rd2];
	shl.b32 	%r19, %r2, 2;
	mov.u32 	%r20, final_temp;
	add.s32 	%r4, %r20, %r19;
	st.shared.u32 	[%r4], %r18;
	bar.sync 	0;
	setp.gt.s16 	%p3, %rs10, %rs4;
	@%p3 bra 	$L__BB1_10;
	cvt.u16.u32 	%rs6, %r2;
	shl.b16 	%rs7, %rs6, 1;
	and.b16  	%rs8, %rs7, 2;
	sub.s16 	%rs9, 1, %rs8;
	shl.b32 	%r21, %r3, 2;
	add.s32 	%r5, %r20, %r21;
	cvt.s32.s16 	%r6, %rs9;
	shl.b32 	%r23, %r1, 1;
	and.b32  	%r24, %r23, -4;
	add.s32 	%r7, %r5, %r24;
	add.s32 	%r25, %r2, %r1;
	shl.b32 	%r26, %r25, 2;
	mov.u32 	%r27, temp_data;
	add.s32 	%r8, %r27, %r26;
	cvt.s32.s16 	%r9, %rs5;
	and.b32  	%r28, %r2, 1;
	setp.eq.b32 	%p1, %r28, 1;
	add.s32 	%r29, %r3, %r1;
	shl.b32 	%r30, %r29, 2;
	add.s32 	%r10, %r27, %r30;
	add.s32 	%r11, %r10, %r24;
$L__BB1_3:
	setp.eq.s16 	%p4, %rs5, 0;
	ld.shared.u32 	%r31, [%r5];
	add.s32 	%r32, %r31, %r14;
	ld.shared.u32 	%r33, [%r7];
	mad.lo.s32 	%r34, %r33, %r6, %r32;
	rem.u32 	%r12, %r34, %r14;
	st.shared.u32 	[%r8], %r12;
	@%p4 bra 	$L__BB1_5;
	cvt.s32.s16 	%r35, %rs10;
	add.s32 	%r36, %r35, -1;
	mov.b32 	%r37, -1;
	shl.b32 	%r38, %r37, %r36;
	and.b32  	%r39, %r38, %r3;
	mul.lo.s32 	%r40, %r39, %r9;
	cvt.u64.u32 	%rd8, %r40;
	shl.b64 	%rd9, %rd8, 48;
	shr.s64 	%rd10, %rd9, 46;
	add.s64 	%rd11, %rd1, %rd10;
	ld.global.u32 	%r41, [%rd11];
	selp.b32 	%r42, %r41, 0, %p1;
	shl.b32 	%r43, %r12, %r42;
	rem.u32 	%r44, %r43, %r14;
	st.shared.u32 	[%r8], %r44;
$L__BB1_5:
	bar.sync 	0;
	setp.eq.s16 	%p5, %rs10, %rs4;
	@%p5 bra 	$L__BB1_8;
	setp.eq.s16 	%p6, %rs5, 0;
	ld.shared.u32 	%r45, [%r10];
	add.s32 	%r46, %r45, %r14;
	ld.shared.u32 	%r47, [%r11];
	mad.lo.s32 	%r48, %r47, %r6, %r46;
	rem.u32 	%r13, %r48, %r14;
	st.shared.u32 	[%r4], %r13;
	@%p6 bra 	$L__BB1_9;
	cvt.u32.u16 	%r49, %rs10;
	mov.b32 	%r50, -1;
	shl.b32 	%r51, %r50, %r49;
	and.b32  	%r52, %r51, %r3;
	shl.b32 	%r53, %r52, 2;
	cvt.u64.u32 	%rd12, %r53;
	add.s64 	%rd13, %rd1, %rd12;
	ld.global.u32 	%r54, [%rd13];
	selp.b32 	%r55, %r54, 0, %p1;
	shl.b32 	%r56, %r13, %r55;
	rem.u32 	%r57, %r56, %r14;
	st.shared.u32 	[%r4], %r57;
	bra.uni 	$L__BB1_9;
$L__BB1_8:
	ld.shared.u32 	%r58, [%r8];
	st.shared.u32 	[%r4], %r58;
$L__BB1_9:
	bar.sync 	0;
	add.s16 	%rs10, %rs10, 2;
	setp.le.s16 	%p7, %rs10, %rs4;
	@%p7 bra 	$L__BB1_3;
$L__BB1_10:
	ld.shared.u32 	%r59, [%r4];
	st.global.u32 	[%rd2], %r59;
$L__BB1_11:
	ret;

}
	// .globl	_Z18MulSMCGINTTKernel1PjissssiS_bb
.visible .entry _Z18MulSMCGINTTKernel1PjissssiS_bb(
	.param .u64 .ptr .align 1 _Z18MulSMCGINTTKernel1PjissssiS_bb_param_0,
	.param .u32 _Z18MulSMCGINTTKernel1PjissssiS_bb_param_1,
	.param .u16 _Z18MulSMCGINTTKernel1PjissssiS_bb_param_2,
	.param .u16 _Z18MulSMCGINTTKernel1PjissssiS_bb_param_3,
	.param .u16 _Z18MulSMCGINTTKernel1PjissssiS_bb_param_4,
	.param .u16 _Z18MulSMCGINTTKernel1PjissssiS_bb_param_5,
	.param .u32 _Z18MulSMCGINTTKernel1PjissssiS_bb_param_6,
	.param .u64 .ptr .align 1 _Z18MulSMCGINTTKernel1PjissssiS_bb_param_7,
	.param .u8 _Z18MulSMCGINTTKernel1PjissssiS_bb_param_8,
	.param .u8 _Z18MulSMCGINTTKernel1PjissssiS_bb_param_9
)
{
	.reg .pred 	%p<16>;
	.reg .b16 	%rs<34>;
	.reg .b32 	%r<92>;
	.reg .b64 	%rd<14>;

	ld.param.u64 	%rd4, [_Z18MulSMCGINTTKernel1PjissssiS_bb_param_0];
	ld.param.u32 	%r23, [_Z18MulSMCGINTTKernel1PjissssiS_bb_param_1];
	ld.param.u16 	%rs14, [_Z18MulSMCGINTTKernel1PjissssiS_bb_param_2];
	ld.param.u16 	%rs15, [_Z18MulSMCGINTTKernel1PjissssiS_bb_param_4];
	ld.param.u16 	%rs16, [_Z18MulSMCGINTTKernel1PjissssiS_bb_param_5];
	ld.param.u32 	%r24, [_Z18MulSMCGINTTKernel1PjissssiS_bb_param_6];
	ld.param.u64 	%rd5, [_Z18MulSMCGINTTKernel1PjissssiS_bb_param_7];
	ld.param.s8 	%rs17, [_Z18MulSMCGINTTKernel1PjissssiS_bb_param_8];
	ld.param.s8 	%rs18, [_Z18MulSMCGINTTKernel1PjissssiS_bb_param_9];
	cvta.to.global.u64 	%rd1, %rd5;
	cvta.to.global.u64 	%rd2, %rd4;
	mov.u32 	%r1, %ntid.x;
	mov.u32 	%r2, %tid.x;
	setp.ge.u32 	%p1, %r2, %r1;
	@%p1 bra 	$L__BB2_24;
	shr.u32 	%r3, %r2, 1;
	mov.u32 	%r25, %ctaid.x;
	mad.lo.s32 	%r26, %r25, %r1, %r2;
	and.b32  	%r4, %r26, 65535;
	shl.b32 	%r27, %r26, 2;
	cvt.u64.u32 	%rd6, %r27;
	and.b64  	%rd7, %rd6, 262140;
	add.s64 	%rd3, %rd2, %rd7;
	ld.global.u32 	%r28, [%rd3];
	shl.b32 	%r29, %r2, 2;
	mov.u32 	%r30, final_temp;
	add.s32 	%r5, %r30, %r29;
	st.shared.u32 	[%r5], %r28;
	bar.sync 	0;
	setp.lt.s16 	%p2, %rs16, %rs15;
	@%p2 bra 	$L__BB2_12;
	not.b32 	%r31, %r2;
	and.b32  	%r32, %r2, 1;
	setp.eq.b32 	%p3, %r32, 1;
	shr.u32 	%r33, %r1, 1;
	add.s32 	%r34, %r3, %r33;
	selp.b32 	%r35, %r34, 0, %p3;
	and.b32  	%r36, %r31, 1;
	mad.lo.s32 	%r37, %r36, %r3, %r35;
	cvt.u16.u32 	%rs19, %r2;
	shl.b16 	%rs20, %rs19, 1;
	and.b16  	%rs21, %rs20, 2;
	sub.s16 	%rs22, 1, %rs21;
	and.b32  	%r38, %r2, 1022;
	and.b32  	%r40, %r29, 4088;
	add.s32 	%r6, %r30, %r40;
	cvt.s32.s16 	%r7, %rs22;
	add.s32 	%r42, %r37, %r1;
	shl.b32 	%r43, %r42, 2;
	mov.u32 	%r44, temp_data;
	add.s32 	%r8, %r44, %r43;
	add.s32 	%r45, %r38, %r1;
	shl.b32 	%r46, %r45, 2;
	add.s32 	%r9, %r44, %r46;
	shl.b32 	%r47, %r37, 2;
	add.s32 	%r10, %r30, %r47;
	mov.u16 	%rs29, %rs16;
$L__BB2_3:
	setp.eq.s16 	%p4, %rs17, 0;
	ld.shared.u32 	%r11, [%r6];
	@%p4 bra 	$L__BB2_5;
	cvt.s32.s16 	%r48, %rs29;
	add.s32 	%r49, %r48, -1;
	mov.b32 	%r50, -1;
	shl.b32 	%r51, %r50, %r49;
	and.b32  	%r52, %r51, %r3;
	ld.shared.u32 	%r53, [%r6+4];
	shl.b32 	%r54, %r52, 2;
	cvt.u64.u32 	%rd8, %r54;
	add.s64 	%rd9, %rd1, %rd8;
	ld.global.u32 	%r55, [%rd9];
	shl.b32 	%r56, %r53, %r55;
	rem.u32 	%r88, %r56, %r24;
	bra.uni 	$L__BB2_6;
$L__BB2_5:
	ld.shared.u32 	%r88, [%r6+4];
$L__BB2_6:
	add.s32 	%r57, %r11, %r24;
	mad.lo.s32 	%r58, %r88, %r7, %r57;
	rem.u32 	%r59, %r58, %r24;
	st.shared.u32 	[%r8], %r59;
	bar.sync 	0;
	setp.eq.s16 	%p5, %rs29, %rs15;
	@%p5 bra 	$L__BB2_10;
	setp.eq.s16 	%p6, %rs17, 0;
	ld.shared.u32 	%r60, [%r9];
	add.s32 	%r15, %r60, %r24;
	@%p6 bra 	$L__BB2_9;
	cvt.s32.s16 	%r61, %rs29;
	add.s32 	%r62, %r61, -2;
	mov.b32 	%r63, -1;
	shl.b32 	%r64, %r63, %r62;
	and.b32  	%r65, %r64, %r3;
	ld.shared.u32 	%r66, [%r9+4];
	shl.b32 	%r67, %r65, 2;
	cvt.u64.u32 	%rd10, %r67;
	add.s64 	%rd11, %rd1, %rd10;
	ld.global.u32 	%r68, [%rd11];
	shl.b32 	%r69, %r66, %r68;
	rem.u32 	%r70, %r69, %r24;
	mad.lo.s32 	%r71, %r70, %r7, %r15;
	rem.u32 	%r72, %r71, %r24;
	st.shared.u32 	[%r10], %r72;
	bra.uni 	$L__BB2_11;
$L__BB2_9:
	ld.shared.u32 	%r73, [%r9+4];
	mad.lo.s32 	%r74, %r73, %r7, %r15;
	rem.u32 	%r75, %r74, %r24;
	st.shared.u32 	[%r10], %r75;
	bra.uni 	$L__BB2_11;
$L__BB2_10:
	ld.shared.u32 	%r76, [%r8];
	st.shared.u32 	[%r10], %r76;
$L__BB2_11:
	bar.sync 	0;
	add.s16 	%rs29, %rs29, -2;
	setp.ge.s16 	%p7, %rs29, %rs15;
	@%p7 bra 	$L__BB2_3;
$L__BB2_12:
	setp.eq.s16 	%p8, %rs18, 0;
	@%p8 bra 	$L__BB2_23;
	shl.b16 	%rs23, %rs14, 1;
	sub.s16 	%rs3, %rs23, %rs16;
	abs.s16 	%rs4, %rs3;
	sub.s16 	%rs24, 31, %rs14;
	min.s16 	%rs31, %rs24, %rs4;
	setp.lt.s16 	%p9, %rs4, 1;
	@%p9 bra 	$L__BB2_20;
	setp.gt.s16 	%p10, %rs3, -1;
	cvt.u32.u16 	%r77, %rs4;
	cvt.s32.s16 	%r78, %rs14;
	sub.s32 	%r16, %r77, %r78;
	ld.shared.u32 	%r91, [%r5];
	@%p10 bra 	$L__BB2_17;
	mov.b16 	%rs32, 0;
$L__BB2_16:
	cvt.s32.s16 	%r79, %rs31;
	shf.r.wrap.b32 	%r80, %r91, %r91, %r79;
	rem.u32 	%r91, %r80, %r24;
	setp.lt.s32 	%p11, %r16, %r79;
	sub.s16 	%rs26, %rs4, %rs31;
	selp.b16 	%rs12, %rs26, %rs31, %p11;
	add.s16 	%rs32, %rs32, %rs31;
	setp.lt.s16 	%p12, %rs32, %rs4;
	mov.u16 	%rs31, %rs12;
	@%p12 bra 	$L__BB2_16;
	bra.uni 	$L__BB2_19;
$L__BB2_17:
	mov.b16 	%rs30, 0;
$L__BB2_18:
	cvt.s32.s16 	%r81, %rs31;
	shl.b32 	%r82, %r91, %r81;
	rem.u32 	%r91, %r82, %r24;
	setp.lt.s32 	%p13, %r16, %r81;
	sub.s16 	%rs28, %rs4, %rs31;
	selp.b16 	%rs8, %rs28, %rs31, %p13;
	add.s16 	%rs30, %rs30, %rs31;
	setp.lt.s16 	%p14, %rs30, %rs4;
	mov.u16 	%rs31, %rs8;
	@%p14 bra 	$L__BB2_18;
$L__BB2_19:
	st.shared.u32 	[%r5], %r91;
$L__BB2_20:
	setp.eq.s16 	%p15, %rs17, 0;
	@%p15 bra 	$L__BB2_22;
	ld.shared.u32 	%r83, [%r5];
	sub.s32 	%r84, %r23, %r4;
	rem.s32 	%r85, %r84, %r23;
	mul.wide.s32 	%rd12, %r85, 4;
	add.s64 	%rd13, %rd2, %rd12;
	st.global.u32 	[%rd13], %r83;
	bra.uni 	$L__BB2_24;
$L__BB2_22:
	ld.shared.u32 	%r86, [%r5];
	st.global.u32 	[%rd3], %r86;
	bra.uni 	$L__BB2_24;
$L__BB2_23:
	ld.shared.u32 	%r87, [%r5];
	st.global.u32 	[%rd3], %r87;
$L__BB2_24:
	ret;

}
	// .globl	_Z16MulSMINTTKernel2PjisssssiPKjb
.visible .entry _Z16MulSMINTTKernel2PjisssssiPKjb(
	.param .u64 .ptr .align 1 _Z16MulSMINTTKernel2PjisssssiPKjb_param_0,
	.param .u32 _Z16MulSMINTTKernel2PjisssssiPKjb_param_1,
	.param .u16 _Z16MulSMINTTKernel2PjisssssiPKjb_param_2,
	.param .u16 _Z16MulSMINTTKernel2PjisssssiPKjb_param_3,
	.param .u16 _Z16MulSMINTTKernel2PjisssssiPKjb_param_4,
	.param .u16 _Z16MulSMINTTKernel2PjisssssiPKjb_param_5,
	.param .u16 _Z16MulSMINTTKernel2PjisssssiPKjb_param_6,
	.param .u32 _Z16MulSMINTTKernel2PjisssssiPKjb_param_7,
	.param .u64 .ptr .align 1 _Z16MulSMINTTKernel2PjisssssiPKjb_param_8,
	.param .u8 _Z16MulSMINTTKernel2PjisssssiPKjb_param_9
)
{
	.reg .pred 	%p<20>;
	.reg .b16 	%rs<30>;
	.reg .b32 	%r<272>;
	.reg .b64 	%rd<23>;

	ld.param.u64 	%rd4, [_Z16MulSMINTTKernel2PjisssssiPKjb_param_0];
	ld.param.u32 	%r73, [_Z16MulSMINTTKernel2PjisssssiPKjb_param_1];
	ld.param.u16 	%rs12, [_Z16MulSMINTTKernel2PjisssssiPKjb_param_2];
	ld.param.u16 	%r1, [_Z16MulSMINTTKernel2PjisssssiPKjb_param_3];
	ld.param.u16 	%rs13, [_Z16MulSMINTTKernel2PjisssssiPKjb_param_4];
	ld.param.u16 	%rs14, [_Z16MulSMINTTKernel2PjisssssiPKjb_param_5];
	ld.param.u16 	%rs15, [_Z16MulSMINTTKernel2PjisssssiPKjb_param_6];
	ld.param.u32 	%r74, [_Z16MulSMINTTKernel2PjisssssiPKjb_param_7];
	ld.param.u64 	%rd5, [_Z16MulSMINTTKernel2PjisssssiPKjb_param_8];
	ld.param.s8 	%rs16, [_Z16MulSMINTTKernel2PjisssssiPKjb_param_9];
	cvta.to.global.u64 	%rd1, %rd5;
	cvta.to.global.u64 	%rd2, %rd4;
	shr.s32 	%r2, %r73, %r1;
	mov.u32 	%r3, %tid.x;
	setp.ge.u32 	%p2, %r3, %r2;
	@%p2 bra 	$L__BB3_29;
	shr.u32 	%r4, %r3, 1;
	mov.u32 	%r5, %ctaid.x;
	mov.u32 	%r6, %nctaid.x;
	setp.lt.u32 	%p3, %r2, %r6;
	@%p3 bra 	$L__BB3_3;
	cvt.u32.u16 	%r75, %rs13;
	shr.u32 	%r76, %r3, %r75;
	add.s32 	%r77, %r6, 65535;
	mad.lo.s32 	%r78, %r76, %r77, %r5;
	shl.b32 	%r79, %r78, %r75;
	add.s32 	%r256, %r79, %r3;
	bra.uni 	$L__BB3_4;
$L__BB3_3:
	shl.b32 	%r80, %r3, %r1;
	add.s32 	%r256, %r80, %r5;
$L__BB3_4:
	cvt.u64.u32 	%rd6, %r256;
	and.b32  	%r81, %r3, 1;
	setp.eq.b32 	%p1, %r81, 1;
	shl.b64 	%rd7, %rd6, 48;
	shr.s64 	%rd8, %rd7, 46;
	add.s64 	%rd3, %rd2, %rd8;
	ld.global.u32 	%r82, [%rd3];
	shl.b32 	%r83, %r3, 2;
	mov.u32 	%r84, final_temp;
	add.s32 	%r10, %r84, %r83;
	st.shared.u32 	[%r10], %r82;
	bar.sync 	0;
	setp.lt.s16 	%p4, %rs14, 1;
	@%p4 bra 	$L__BB3_19;
	not.b16 	%rs17, %rs14;
	add.s16 	%rs18, %rs15, %rs17;
	cvt.s32.s16 	%r11, %rs15;
	selp.b32 	%r12, 65535, 1, %p1;
	shl.b32 	%r85, %r4, %r1;
	not.b32 	%r86, %r4;
	add.s32 	%r13, %r85, %r5;
	cvt.u32.u16 	%r14, %rs14;
	cvt.u32.u16 	%r87, %rs18;
	add.s32 	%r88, %r87, 65535;
	and.b32  	%r89, %r86, 1;
	cvt.s32.s16 	%r90, %rs18;
	add.s32 	%r91, %r90, -1;
	shl.b32 	%r92, %r5, %r91;
	cvt.s32.s16 	%r93, %r92;
	add.s32 	%r94, %r93, %r2;
	and.b32  	%r95, %r4, 1;
	setp.eq.b32 	%p5, %r95, 1;
	selp.b32 	%r96, %r94, 0, %p5;
	mad.lo.s32 	%r97, %r93, %r89, %r96;
	mul.lo.s32 	%r15, %r97, %r88;
	sub.s32 	%r98, %r14, %r87;
	shl.b32 	%r99, %r5, %r87;
	mul.lo.s32 	%r16, %r98, %r99;
	not.b32 	%r100, %r3;
	and.b32  	%r17, %r100, 1;
	selp.b32 	%r18, -1, 1, %p1;
	and.b16  	%rs19, %rs14, 1;
	setp.eq.b16 	%p6, %rs19, 1;
	not.pred 	%p7, %p6;
	mov.u32 	%r264, %r14;
	@%p7 bra 	$L__BB3_10;
	setp.eq.s16 	%p8, %rs16, 0;
	shr.s32 	%r101, %r2, %r14;
	shl.b32 	%r102, %r14, 1;
	sub.s32 	%r103, %r11, %r102;
	mov.b32 	%r104, -1;
	shl.b32 	%r105, %r104, %r103;
	and.b32  	%r106, %r105, %r4;
	selp.b32 	%r107, %r101, 0, %p1;
	add.s32 	%r108, %r107, %r4;
	add.s32 	%r19, %r108, %r106;
	add.s32 	%r20, %r19, %r2;
	mad.lo.s32 	%r21, %r101, %r12, %r19;
	shl.b32 	%r109, %r20, 16;
	shr.s32 	%r110, %r109, 14;
	mov.u32 	%r111, temp_data;
	add.s32 	%r22, %r111, %r110;
	@%p8 bra 	$L__BB3_8;
	add.s32 	%r112, %r14, -1;
	add.s32 	%r113, %r15, %r16;
	mul.lo.s32 	%r114, %r112, %r113;
	cvt.u64.u32 	%rd9, %r114;
	shl.b32 	%r115, %r21, 16;
	shr.s32 	%r116, %r115, 14;
	mov.u32 	%r117, final_temp;
	add.s32 	%r118, %r117, %r116;
	ld.shared.u32 	%r119, [%r118];
	shl.b64 	%rd10, %rd9, 48;
	shr.s64 	%rd11, %rd10, 46;
	add.s64 	%rd12, %rd1, %rd11;
	ld.global.u32 	%r120, [%rd12];
	mul.lo.s32 	%r121, %r120, %r17;
	shl.b32 	%r122, %r119, %r121;
	rem.u32 	%r258, %r122, %r74;
	shl.b32 	%r123, %r19, 16;
	shr.s32 	%r124, %r123, 14;
	add.s32 	%r125, %r117, %r124;
	ld.shared.u32 	%r126, [%r125];
	selp.b32 	%r127, %r120, 0, %p1;
	shl.b32 	%r128, %r126, %r127;
	rem.u32 	%r257, %r128, %r74;
	st.shared.u32 	[%r22], %r257;
	bra.uni 	$L__BB3_9;
$L__BB3_8:
	cvt.s32.s16 	%r129, %r21;
	shl.b32 	%r130, %r129, 2;
	add.s32 	%r132, %r84, %r130;
	ld.shared.u32 	%r258, [%r132];
	shl.b32 	%r133, %r19, 16;
	shr.s32 	%r134, %r133, 14;
	add.s32 	%r135, %r84, %r134;
	ld.shared.u32 	%r257, [%r135];
	st.shared.u32 	[%r22], %r257;
$L__BB3_9:
	add.s32 	%r136, %r258, %r74;
	mad.lo.s32 	%r137, %r257, %r18, %r136;
	rem.u32 	%r138, %r137, %r74;
	st.shared.u32 	[%r22], %r138;
	cvt.s32.s16 	%r139, %r20;
	shl.b32 	%r140, %r139, 2;
	mov.u32 	%r141, temp_data;
	add.s32 	%r142, %r141, %r140;
	ld.shared.u32 	%r143, [%r142];
	cvt.s32.s16 	%r144, %r19;
	shl.b32 	%r145, %r144, 2;
	mov.u32 	%r146, final_temp;
	add.s32 	%r147, %r146, %r145;
	st.shared.u32 	[%r147], %r143;
	bar.sync 	0;
	add.s32 	%r264, %r14, -1;
$L__BB3_10:
	setp.eq.s16 	%p9, %rs14, 1;
	@%p9 bra 	$L__BB3_19;
	sub.s32 	%r148, %r14, %r264;
	mul.lo.s32 	%r149, %r13, %r148;
	add.s32 	%r150, %r149, %r13;
	add.s32 	%r151, %r264, 65534;
	add.s32 	%r152, %r15, %r16;
	mad.lo.s32 	%r263, %r152, %r151, %r150;
	shl.b32 	%r153, %r13, 1;
	shl.b32 	%r154, %r16, 1;
	sub.s32 	%r155, %r153, %r154;
	shl.b32 	%r156, %r15, 1;
	sub.s32 	%r32, %r155, %r156;
	sub.s32 	%r157, %r11, %r264;
	sub.s32 	%r262, %r157, %r14;
	add.s32 	%r158, %r264, %r14;
	sub.s32 	%r261, %r11, %r158;
	add.s32 	%r159, %r264, 65535;
	mad.lo.s32 	%r260, %r152, %r159, %r149;
$L__BB3_12:
	setp.eq.s16 	%p10, %rs16, 0;
	shr.s32 	%r160, %r2, %r264;
	mov.b32 	%r161, -1;
	shl.b32 	%r162, %r161, %r261;
	and.b32  	%r163, %r162, %r4;
	selp.b32 	%r164, %r160, 0, %p1;
	add.s32 	%r165, %r164, %r4;
	add.s32 	%r41, %r165, %r163;
	add.s32 	%r42, %r41, %r2;
	mad.lo.s32 	%r43, %r160, %r12, %r41;
	shl.b32 	%r166, %r42, 16;
	shr.s32 	%r167, %r166, 14;
	mov.u32 	%r168, temp_data;
	add.s32 	%r44, %r168, %r167;
	@%p10 bra 	$L__BB3_14;
	cvt.u64.u32 	%rd13, %r260;
	shl.b32 	%r169, %r43, 16;
	shr.s32 	%r170, %r169, 14;
	mov.u32 	%r171, final_temp;
	add.s32 	%r172, %r171, %r170;
	ld.shared.u32 	%r173, [%r172];
	shl.b64 	%rd14, %rd13, 48;
	shr.s64 	%rd15, %rd14, 46;
	add.s64 	%rd16, %rd1, %rd15;
	ld.global.u32 	%r174, [%rd16];
	mul.lo.s32 	%r175, %r174, %r17;
	shl.b32 	%r176, %r173, %r175;
	rem.u32 	%r266, %r176, %r74;
	shl.b32 	%r177, %r41, 16;
	shr.s32 	%r178, %r177, 14;
	add.s32 	%r179, %r171, %r178;
	ld.shared.u32 	%r180, [%r179];
	selp.b32 	%r181, %r174, 0, %p1;
	shl.b32 	%r182, %r180, %r181;
	rem.u32 	%r265, %r182, %r74;
	st.shared.u32 	[%r44], %r265;
	bra.uni 	$L__BB3_15;
$L__BB3_14:
	cvt.s32.s16 	%r183, %r43;
	shl.b32 	%r184, %r183, 2;
	mov.u32 	%r185, final_temp;
	add.s32 	%r186, %r185, %r184;
	ld.shared.u32 	%r266, [%r186];
	shl.b32 	%r187, %r41, 16;
	shr.s32 	%r188, %r187, 14;
	add.s32 	%r189, %r185, %r188;
	ld.shared.u32 	%r265, [%r189];
	st.shared.u32 	[%r44], %r265;
$L__BB3_15:
	add.s32 	%r190, %r266, %r74;
	mad.lo.s32 	%r191, %r265, %r18, %r190;
	rem.u32 	%r192, %r191, %r74;
	st.shared.u32 	[%r44], %r192;
	cvt.s32.s16 	%r193, %r42;
	shl.b32 	%r194, %r193, 2;
	mov.u32 	%r195, temp_data;
	add.s32 	%r196, %r195, %r194;
	ld.shared.u32 	%r197, [%r196];
	cvt.s32.s16 	%r198, %r41;
	shl.b32 	%r199, %r198, 2;
	mov.u32 	%r200, final_temp;
	add.s32 	%r201, %r200, %r199;
	st.shared.u32 	[%r201], %r197;
	bar.sync 	0;
	add.s32 	%r202, %r264, -1;
	shr.s32 	%r203, %r2, %r202;
	add.s32 	%r204, %r262, 1;
	mov.b32 	%r205, -1;
	shl.b32 	%r206, %r205, %r204;
	and.b32  	%r207, %r206, %r4;
	selp.b32 	%r208, %r203, 0, %p1;
	add.s32 	%r209, %r208, %r4;
	add.s32 	%r51, %r209, %r207;
	add.s32 	%r52, %r51, %r2;
	mad.lo.s32 	%r53, %r203, %r12, %r51;
	shl.b32 	%r210, %r52, 16;
	shr.s32 	%r211, %r210, 14;
	add.s32 	%r54, %r195, %r211;
	@%p10 bra 	$L__BB3_17;
	cvt.u64.u32 	%rd17, %r263;
	shl.b32 	%r212, %r53, 16;
	shr.s32 	%r213, %r212, 14;
	mov.u32 	%r214, final_temp;
	add.s32 	%r215, %r214, %r213;
	ld.shared.u32 	%r216, [%r215];
	shl.b64 	%rd18, %rd17, 48;
	shr.s64 	%rd19, %rd18, 46;
	add.s64 	%rd20, %rd1, %rd19;
	ld.global.u32 	%r217, [%rd20];
	mul.lo.s32 	%r218, %r217, %r17;
	shl.b32 	%r219, %r216, %r218;
	rem.u32 	%r268, %r219, %r74;
	shl.b32 	%r220, %r51, 16;
	shr.s32 	%r221, %r220, 14;
	add.s32 	%r222, %r214, %r221;
	ld.shared.u32 	%r223, [%r222];
	selp.b32 	%r224, %r217, 0, %p1;
	shl.b32 	%r225, %r223, %r224;
	rem.u32 	%r267, %r225, %r74;
	st.shared.u32 	[%r54], %r267;
	bra.uni 	$L__BB3_18;
$L__BB3_17:
	cvt.s32.s16 	%r226, %r53;
	shl.b32 	%r227, %r226, 2;
	add.s32 	%r229, %r200, %r227;
	ld.shared.u32 	%r268, [%r229];
	shl.b32 	%r230, %r51, 16;
	shr.s32 	%r231, %r230, 14;
	add.s32 	%r232, %r200, %r231;
	ld.shared.u32 	%r267, [%r232];
	st.shared.u32 	[%r54], %r267;
$L__BB3_18:
	add.s32 	%r233, %r268, %r74;
	mad.lo.s32 	%r234, %r267, %r18, %r233;
	rem.u32 	%r235, %r234, %r74;
	st.shared.u32 	[%r54], %r235;
	cvt.s32.s16 	%r236, %r52;
	shl.b32 	%r237, %r236, 2;
	mov.u32 	%r238, temp_data;
	add.s32 	%r239, %r238, %r237;
	ld.shared.u32 	%r240, [%r239];
	cvt.s32.s16 	%r241, %r51;
	shl.b32 	%r242, %r241, 2;
	mov.u32 	%r243, final_temp;
	add.s32 	%r244, %r243, %r242;
	st.shared.u32 	[%r244], %r240;
	bar.sync 	0;
	add.s32 	%r263, %r263, %r32;
	add.s32 	%r262, %r262, 2;
	add.s32 	%r261, %r261, 2;
	add.s32 	%r260, %r260, %r32;
	setp.gt.u32 	%p12, %r264, 2;
	add.s32 	%r264, %r264, -2;
	@%p12 bra 	$L__BB3_12;
$L__BB3_19:
	shl.b16 	%rs20, %rs12, 1;
	sub.s16 	%rs1, %rs20, %rs15;
	abs.s16 	%rs2, %rs1;
	sub.s16 	%rs21, 31, %rs12;
	min.s16 	%rs26, %rs21, %rs2;
	setp.lt.s16 	%p13, %rs2, 1;
	@%p13 bra 	$L__BB3_26;
	setp.gt.s16 	%p14, %rs1, -1;
	cvt.u32.u16 	%r245, %rs2;
	cvt.s32.s16 	%r246, %rs12;
	sub.s32 	%r66, %r245, %r246;
	ld.shared.u32 	%r271, [%r10];
	@%p14 bra 	$L__BB3_23;
	mov.b16 	%rs29, 0;
$L__BB3_22:
	cvt.s32.s16 	%r247, %rs26;
	shf.r.wrap.b32 	%r248, %r271, %r271, %r247;
	rem.u32 	%r271, %r248, %r74;
	setp.lt.s32 	%p15, %r66, %r247;
	sub.s16 	%rs23, %rs2, %rs26;
	selp.b16 	%rs10, %rs23, %rs26, %p15;
	add.s16 	%rs29, %rs26, %rs29;
	setp.lt.s16 	%p16, %rs29, %rs2;
	mov.u16 	%rs26, %rs10;
	@%p16 bra 	$L__BB3_22;
	bra.uni 	$L__BB3_25;
$L__BB3_23:
	mov.b16 	%rs27, 0;
$L__BB3_24:
	cvt.s32.s16 	%r249, %rs26;
	shl.b32 	%r250, %r271, %r249;
	rem.u32 	%r271, %r250, %r74;
	setp.lt.s32 	%p17, %r66, %r249;
	sub.s16 	%rs25, %rs2, %rs26;
	selp.b16 	%rs6, %rs25, %rs26, %p17;
	add.s16 	%rs27, %rs26, %rs27;
	setp.lt.s16 	%p18, %rs27, %rs2;
	mov.u16 	%rs26, %rs6;
	@%p18 bra 	$L__BB3_24;
$L__BB3_25:
	st.shared.u32 	[%r10], %r271;
$L__BB3_26:
	setp.eq.s16 	%p19, %rs16, 0;
	@%p19 bra 	$L__BB3_28;
	ld.shared.u32 	%r251, [%r10];
	cvt.s32.s16 	%r252, %r256;
	sub.s32 	%r253, %r73, %r252;
	rem.s32 	%r254, %r253, %r73;
	mul.wide.s32 	%rd21, %r254, 4;
	add.s64 	%rd22, %rd2, %rd21;
	st.global.u32 	[%rd22], %r251;
	bra.uni 	$L__BB3_29;
$L__BB3_28:
	ld.shared.u32 	%r255, [%r10];
	st.global.u32 	[%rd3], %r255;
$L__BB3_29:
	ret;

}


// ===== COMPILED SASS (sm_100) =====

	.target	sm_100

	.elftype	@"ET_EXEC"


//--------------------- .note.nv.tkinfo           --------------------------
	.section	.note.nv.tkinfo,"",@"SHT_NOTE"
	.sectionflags	@"SHF_NOTE_NV_TKINFO"
	.tkinfo
        /*0018*/ 	.word	0x00000002
        /*0030*/ 	.string	""
        /*0030*/ 	.string	"ptxas"
        /*0030*/ 	.string	"Cuda compilation tools, release 13.0, V13.0.88"
        /*0030*/ 	.string	"Build cuda_13.0.r13.0/compiler.36424714_0"
        /*0030*/ 	.string	"-arch sm_100 -m 64 "



//--------------------- .note.nv.cuinfo           --------------------------
	.section	.note.nv.cuinfo,"",@"SHT_NOTE"
	.sectionflags	@"SHF_NOTE_NV_CUINFO"
        /*0018*/ 	.short	0x0002
        /*001a*/ 	.short	0x0064
        /*001c*/ 	.short	0x0082
	.zero		2


//--------------------- .nv.info                  --------------------------
	.section	.nv.info,"",@"SHT_CUDA_INFO"
	.align	4


	//----- nvinfo : EIATTR_REGCOUNT
	.align		4
        /*0000*/ 	.byte	0x04, 0x2f
        /*0002*/ 	.short	(.L_1 - .L_0)
	.align		4
.L_0:
        /*0004*/ 	.word	index@(_Z15MulSMNTTKernel1PjssssiPKjb)
        /*0008*/ 	.word	0x00000020


	//----- nvinfo : EIATTR_FRAME_SIZE
	.align		4
.L_1:
        /*000c*/ 	.byte	0x04, 0x11
        /*000e*/ 	.short	(.L_3 - .L_2)
	.align		4
.L_2:
        /*0010*/ 	.word	index@(_Z15MulSMNTTKernel1PjssssiPKjb)
        /*0014*/ 	.word	0x00000000


	//----- nvinfo : EIATTR_REGCOUNT
	.align		4
.L_3:
        /*0018*/ 	.byte	0x04, 0x2f
        /*001a*/ 	.short	(.L_5 - .L_4)
	.align		4
.L_4:
        /*001c*/ 	.word	index@(_Z17MulSMCGNTTKernel2PjsssiS_b)
        /*0020*/ 	.word	0x00000015


	//----- nvinfo : EIATTR_FRAME_SIZE
	.align		4
.L_5:
        /*0024*/ 	.byte	0x04, 0x11
        /*0026*/ 	.short	(.L_7 - .L_6)
	.align		4
.L_6:
        /*0028*/ 	.word	index@(_Z17MulSMCGNTTKernel2PjsssiS_b)
        /*002c*/ 	.word	0x00000000


	//----- nvinfo : EIATTR_REGCOUNT
	.align		4
.L_7:
        /*0030*/ 	.byte	0x04, 0x2f
        /*0032*/ 	.short	(.L_9 - .L_8)
	.align		4
.L_8:
        /*0034*/ 	.word	index@(_Z18MulSMCGINTTKernel1PjissssiS_bb)
        /*0038*/ 	.word	0x00000017


	//----- nvinfo : EIATTR_FRAME_SIZE
	.align		4
.L_9:
        /*003c*/ 	.byte	0x04, 0x11
        /*003e*/ 	.short	(.L_11 - .L_10)
	.align		4
.L_10:
        /*0040*/ 	.word	index@(_Z18MulSMCGINTTKernel1PjissssiS_bb)
        /*0044*/ 	.word	0x00000000


	//----- nvinfo : EIATTR_REGCOUNT
	.align		4
.L_11:
        /*0048*/ 	.byte	0x04, 0x2f
        /*004a*/ 	.short	(.L_13 - .L_12)
	.align		4
.L_12:
        /*004c*/ 	.word	index@(_Z16MulSMINTTKernel2PjisssssiPKjb)
        /*0050*/ 	.word	0x00000020


	//----- nvinfo : EIATTR_FRAME_SIZE
	.align		4
.L_13:
        /*0054*/ 	.byte	0x04, 0x11
        /*0056*/ 	.short	(.L_15 - .L_14)
	.align		4
.L_14:
        /*0058*/ 	.word	index@(_Z16MulSMINTTKernel2PjisssssiPKjb)
        /*005c*/ 	.word	0x00000000


	//----- nvinfo : EIATTR_MIN_STACK_SIZE
	.align		4
.L_15:
        /*0060*/ 	.byte	0x04, 0x12
        /*0062*/ 	.short	(.L_17 - .L_16)
	.align		4
.L_16:
        /*0064*/ 	.word	index@(_Z16MulSMINTTKernel2PjisssssiPKjb)
        /*0068*/ 	.word	0x00000000


	//----- nvinfo : EIATTR_MIN_STACK_SIZE
	.align		4
.L_17:
        /*006c*/ 	.byte	0x04, 0x12
        /*006e*/ 	.short	(.L_19 - .L_18)
	.align		4
.L_18:
        /*0070*/ 	.word	index@(_Z18MulSMCGINTTKernel1PjissssiS_bb)
        /*0074*/ 	.word	0x00000000


	//----- nvinfo : EIATTR_MIN_STACK_SIZE
	.align		4
.L_19:
        /*0078*/ 	.byte	0x04, 0x12
        /*007a*/ 	.short	(.L_21 - .L_20)
	.align		4
.L_20:
        /*007c*/ 	.word	index@(_Z17MulSMCGNTTKernel2PjsssiS_b)
        /*0080*/ 	.word	0x00000000


	//----- nvinfo : EIATTR_MIN_STACK_SIZE
	.align		4
.L_21:
        /*0084*/ 	.byte	0x04, 0x12
        /*0086*/ 	.short	(.L_23 - .L_22)
	.align		4
.L_22:
        /*0088*/ 	.word	index@(_Z15MulSMNTTKernel1PjssssiPKjb)
        /*008c*/ 	.word	0x00000000
.L_23:


//--------------------- .nv.compat                --------------------------
	.section	.nv.compat,"",@"SHT_CUDA_COMPAT_INFO"
	.align	4
        /*0000*/ 	.byte	0x02, 0x09, 0x00, 0x00, 0x02, 0x02, 0x01, 0x00, 0x02, 0x05, 0x05, 0x00, 0x03, 0x07, 0x01, 0x01
        /*0010*/ 	.byte	0x02, 0x03, 0x00, 0x00, 0x02, 0x06, 0x01, 0x00, 0x04, 0x0b, 0x08, 0x00, 0x09, 0x00, 0x00, 0x00
        /*0020*/ 	.byte	0x00, 0x00, 0x00, 0x00


//--------------------- .nv.info._Z16MulSMINTTKernel2PjisssssiPKjb --------------------------
	.section	.nv.info._Z16MulSMINTTKernel2PjisssssiPKjb,"",@"SHT_CUDA_INFO"
	.sectionflags	@""
	.align	4


	//----- nvinfo : EIATTR_CUDA_API_VERSION
	.align		4
        /*0000*/ 	.byte	0x04, 0x37
        /*0002*/ 	.short	(.L_25 - .L_24)
.L_24:
        /*0004*/ 	.word	0x00000082


	//----- nvinfo : EIATTR_KPARAM_INFO
	.align		4
.L_25:
        /*0008*/ 	.byte	0x04, 0x17
        /*000a*/ 	.short	(.L_27 - .L_26)
.L_26:
        /*000c*/ 	.word	0x00000000
        /*0010*/ 	.short	0x0009
        /*0012*/ 	.short	0x0028
        /*0014*/ 	.byte	0x00, 0xf0, 0x05, 0x00


	//----- nvinfo : EIATTR_KPARAM_INFO
	.align		4
.L_27:
        /*0018*/ 	.byte	0x04, 0x17
        /*001a*/ 	.short	(.L_29 - .L_28)
.L_28:
        /*001c*/ 	.word	0x00000000
        /*0020*/ 	.short	0x0008
        /*0022*/ 	.short	0x0020
        /*0024*/ 	.byte	0x00, 0xf5, 0x21, 0x00


	//----- nvinfo : EIATTR_KPARAM_INFO
	.align		4
.L_29:
        /*0028*/ 	.byte	0x04, 0x17
        /*002a*/ 	.short	(.L_31 - .L_30)
.L_30:
        /*002c*/ 	.word	0x00000000
        /*0030*/ 	.short	0x0007
        /*0032*/ 	.short	0x0018
        /*0034*/ 	.byte	0x00, 0xf0, 0x11, 0x00


	//----- nvinfo : EIATTR_KPARAM_INFO
	.align		4
.L_31:
        /*0038*/ 	.byte	0x04, 0x17
        /*003a*/ 	.short	(.L_33 - .L_32)
.L_32:
        /*003c*/ 	.word	0x00000000
        /*0040*/ 	.short	0x0006
        /*0042*/ 	.short	0x0014
        /*0044*/ 	.byte	0x00, 0xf0, 0x09, 0x00


	//----- nvinfo : EIATTR_KPARAM_INFO
	.align		4
.L_33:
        /*0048*/ 	.byte	0x04, 0x17
        /*004a*/ 	.short	(.L_35 - .L_34)
.L_34:
        /*004c*/ 	.word	0x00000000
        /*0050*/ 	.short	0x0005
        /*0052*/ 	.short	0x0012
        /*0054*/ 	.byte	0x00, 0xf0, 0x09, 0x00


	//----- nvinfo : EIATTR_KPARAM_INFO
	.align		4
.L_35:
        /*0058*/ 	.byte	0x04, 0x17
        /*005a*/ 	.short	(.L_37 - .L_36)
.L_36:
        /*005c*/ 	.word	0x00000000
        /*0060*/ 	.short	0x0004
        /*0062*/ 	.short	0x0010
        /*0064*/ 	.byte	0x00, 0xf0, 0x09, 0x00


	//----- nvinfo : EIATTR_KPARAM_INFO
	.align		4
.L_37:
        /*0068*/ 	.byte	0x04, 0x17
        /*006a*/ 	.short	(.L_39 - .L_38)
.L_38:
        /*006c*/ 	.word	0x00000000
        /*0070*/ 	.short	0x0003
        /*0072*/ 	.short	0x000e
        /*0074*/ 	.byte	0x00, 0xf0, 0x09, 0x00


	//----- nvinfo : EIATTR_KPARAM_INFO
	.align		4
.L_39:
        /*0078*/ 	.byte	0x04, 0x17
        /*007a*/ 	.short	(.L_41 - .L_40)
.L_40:
        /*007c*/ 	.word	0x00000000
        /*0080*/ 	.short	0x0002
        /*0082*/ 	.short	0x000c
        /*0084*/ 	.byte	0x00, 0xf0, 0x09, 0x00


	//----- nvinfo : EIATTR_KPARAM_INFO
	.align		4
.L_41:
        /*0088*/ 	.byte	0x04, 0x17
        /*008a*/ 	.short	(.L_43 - .L_42)
.L_42:
        /*008c*/ 	.word	0x00000000
        /*0090*/ 	.short	0x0001
        /*0092*/ 	.short	0x0008
        /*0094*/ 	.byte	0x00, 0xf0, 0x11, 0x00


	//----- nvinfo : EIATTR_KPARAM_INFO
	.align		4
.L_43:
        /*0098*/ 	.byte	0x04, 0x17
        /*009a*/ 	.short	(.L_45 - .L_44)
.L_44:
        /*009c*/ 	.word	0x00000000
        /*00a0*/ 	.short	0x0000
        /*00a2*/ 	.short	0x0000
        /*00a4*/ 	.byte	0x00, 0xf5, 0x21, 0x00


	//----- nvinfo : EIATTR_SPARSE_MMA_MASK
	.align		4
.L_45:
        /*00a8*/ 	.byte	0x03, 0x50
        /*00aa*/ 	.short	0x0000


	//----- nvinfo : EIATTR_MAXREG_COUNT
	.align		4
        /*00ac*/ 	.byte	0x03, 0x1b
        /*00ae*/ 	.short	0x00ff


	//----- nvinfo : EIATTR_NUM_BARRIERS
	.align		4
        /*00b0*/ 	.byte	0x02, 0x4c
        /*00b2*/ 	.byte	0x01
	.zero		1


	//----- nvinfo : EIATTR_MERCURY_ISA_VERSION
	.align		4
        /*00b4*/ 	.byte	0x03, 0x5f
        /*00b6*/ 	.short	0x0101


	//----- nvinfo : EIATTR_VRC_CTA_INIT_COUNT
	.align		4
        /*00b8*/ 	.byte	0x02, 0x4a
	.zero		1
	.zero		1


	//----- nvinfo : EIATTR_EXIT_INSTR_OFFSETS
	.align		4
        /*00bc*/ 	.byte	0x04, 0x1c
        /*00be*/ 	.short	(.L_47 - .L_46)


	//   ....[0]....
.L_46:
        /*00c0*/ 	.word	0x00000060


	//   ....[1]....
        /*00c4*/ 	.word	0x00001e40


	//   ....[2]....
        /*00c8*/ 	.word	0x00001e70


	//----- nvinfo : EIATTR_CBANK_PARAM_SIZE
	.align		4
.L_47:
        /*00cc*/ 	.byte	0x03, 0x19
        /*00ce*/ 	.short	0x0029


	//----- nvinfo : EIATTR_PARAM_CBANK
	.align		4
        /*00d0*/ 	.byte	0x04, 0x0a
        /*00d2*/ 	.short	(.L_49 - .L_48)
	.align		4
.L_48:
        /*00d4*/ 	.word	index@(.nv.constant0._Z16MulSMINTTKernel2PjisssssiPKjb)
        /*00d8*/ 	.short	0x0380
        /*00da*/ 	.short	0x0029


	//----- nvinfo : EIATTR_SW_WAR
	.align		4
.L_49:
        /*00dc*/ 	.byte	0x04, 0x36
        /*00de*/ 	.short	(.L_51 - .L_50)
.L_50:
        /*00e0*/ 	.word	0x00000008
.L_51:


//--------------------- .nv.info._Z18MulSMCGINTTKernel1PjissssiS_bb --------------------------
	.section	.nv.info._Z18MulSMCGINTTKernel1PjissssiS_bb,"",@"SHT_CUDA_INFO"
	.sectionflags	@""
	.align	4


	//----- nvinfo : EIATTR_CUDA_API_VERSION
	.align		4
        /*0000*/ 	.byte	0x04, 0x37
        /*0002*/ 	.short	(.L_53 - .L_52)
.L_52:
        /*0004*/ 	.word	0x00000082


	//----- nvinfo : EIATTR_KPARAM_INFO
	.align		4
.L_53:
        /*0008*/ 	.byte	0x04, 0x17
        /*000a*/ 	.short	(.L_55 - .L_54)
.L_54:
        /*000c*/ 	.word	0x00000000
        /*0010*/ 	.short	0x0009
        /*0012*/ 	.short	0x0021
        /*0014*/ 	.byte	0x00, 0xf0, 0x05, 0x00


	//----- nvinfo : EIATTR_KPARAM_INFO
	.align		4
.L_55:
        /*0018*/ 	.byte	0x04, 0x17
        /*001a*/ 	.short	(.L_57 - .L_56)
.L_56:
        /*001c*/ 	.word	0x00000000
        /*0020*/ 	.short	0x0008
        /*0022*/ 	.short	0x0020
        /*0024*/ 	.byte	0x00, 0xf0, 0x05, 0x00


	//----- nvinfo : EIATTR_KPARAM_INFO
	.align		4
.L_57:
        /*0028*/ 	.byte	0x04, 0x17
        /*002a*/ 	.short	(.L_59 - .L_58)
.L_58:
        /*002c*/ 	.word	0x00000000
        /*0030*/ 	.short	0x0007
        /*0032*/ 	.short	0x0018
        /*0034*/ 	.byte	0x00, 0xf5, 0x21, 0x00


	//----- nvinfo : EIATTR_KPARAM_INFO
	.align		4
.L_59:
        /*0038*/ 	.byte	0x04, 0x17
        /*003a*/ 	.short	(.L_61 - .L_60)
.L_60:
        /*003c*/ 	.word	0x00000000
        /*0040*/ 	.short	0x0006
        /*0042*/ 	.short	0x0014
        /*0044*/ 	.byte	0x00, 0xf0, 0x11, 0x00


	//----- nvinfo : EIATTR_KPARAM_INFO
	.align		4
.L_61:
        /*0048*/ 	.byte	0x04, 0x17
        /*004a*/ 	.short	(.L_63 - .L_62)
.L_62:
        /*004c*/ 	.word	0x00000000
        /*0050*/ 	.short	0x0005
        /*0052*/ 	.short	0x0012
        /*0054*/ 	.byte	0x00, 0xf0, 0x09, 0x00


	//----- nvinfo : EIATTR_KPARAM_INFO
	.align		4
.L_63:
        /*0058*/ 	.byte	0x04, 0x17
        /*005a*/ 	.short	(.L_65 - .L_64)
.L_64:
        /*005c*/ 	.word	0x00000000
        /*0060*/ 	.short	0x0004
        /*0062*/ 	.short	0x0010
        /*0064*/ 	.byte	0x00, 0xf0, 0x09, 0x00


	//----- nvinfo : EIATTR_KPARAM_INFO
	.align		4
.L_65:
        /*0068*/ 	.byte	0x04, 0x17
        /*006a*/ 	.short	(.L_67 - .L_66)
.L_66:
        /*006c*/ 	.word	0x00000000
        /*0070*/ 	.short	0x0003
        /*0072*/ 	.short	0x000e
        /*0074*/ 	.byte	0x00, 0xf0, 0x09, 0x00


	//----- nvinfo : EIATTR_KPARAM_INFO
	.align		4
.L_67:
        /*0078*/ 	.byte	0x04, 0x17
        /*007a*/ 	.short	(.L_69 - .L_68)
.L_68:
        /*007c*/ 	.word	0x00000000
        /*0080*/ 	.short	0x0002
        /*0082*/ 	.short	0x000c
        /*0084*/ 	.byte	0x00, 0xf0, 0x09, 0x00


	//----- nvinfo : EIATTR_KPARAM_INFO
	.align		4
.L_69:
        /*0088*/ 	.byte	0x04, 0x17
        /*008a*/ 	.short	(.L_71 - .L_70)
.L_70:
        /*008c*/ 	.word	0x00000000
        /*0090*/ 	.short	0x0001
        /*0092*/ 	.short	0x0008
        /*0094*/ 	.byte	0x00, 0xf0, 0x11, 0x00


	//----- nvinfo : EIATTR_KPARAM_INFO
	.align		4
.L_71:
        /*0098*/ 	.byte	0x04, 0x17
        /*009a*/ 	.short	(.L_73 - .L_72)
.L_72:
        /*009c*/ 	.word	0x00000000
        /*00a0*/ 	.short	0x0000
        /*00a2*/ 	.short	0x0000
        /*00a4*/ 	.byte	0x00, 0xf5, 0x21, 0x00


	//----- nvinfo : EIATTR_SPARSE_MMA_MASK
	.align		4
.L_73:
        /*00a8*/ 	.byte	0x03, 0x50
        /*00aa*/ 	.short	0x0000


	//----- nvinfo : EIATTR_MAXREG_COUNT
	.align		4
        /*00ac*/ 	.byte	0x03, 0x1b
        /*00ae*/ 	.short	0x00ff


	//----- nvinfo : EIATTR_NUM_BARRIERS
	.align		4
        /*00b0*/ 	.byte	0x02, 0x4c
        /*00b2*/ 	.byte	0x01
	.zero		1


	//----- nvinfo : EIATTR_MERCURY_ISA_VERSION
	.align		4
        /*00b4*/ 	.byte	0x03, 0x5f
        /*00b6*/ 	.short	0x0101


	//----- nvinfo : EIATTR_VRC_CTA_INIT_COUNT
	.align		4
        /*00b8*/ 	.byte	0x02, 0x4a
	.zero		1
	.zero		1


	//----- nvinfo : EIATTR_EXIT_INSTR_OFFSETS
	.align		4
        /*00bc*/ 	.byte	0x04, 0x1c
        /*00be*/ 	.short	(.L_75 - .L_74)


	//   ....[0]....
.L_74:
        /*00c0*/ 	.word	0x00000040


	//   ....[1]....
        /*00c4*/ 	.word	0x00001220


	//   ....[2]....
        /*00c8*/ 	.word	0x00001250


	//   ....[3]....
        /*00cc*/ 	.word	0x00001280


	//----- nvinfo : EIATTR_CBANK_PARAM_SIZE
	.align		4
.L_75:
        /*00d0*/ 	.byte	0x03, 0x19
        /*00d2*/ 	.short	0x0022


	//----- nvinfo : EIATTR_PARAM_CBANK
	.align		4
        /*00d4*/ 	.byte	0x04, 0x0a
        /*00d6*/ 	.short	(.L_77 - .L_76)
	.align		4
.L_76:
        /*00d8*/ 	.word	index@(.nv.constant0._Z18MulSMCGINTTKernel1PjissssiS_bb)
        /*00dc*/ 	.short	0x0380
        /*00de*/ 	.short	0x0022


	//----- nvinfo : EIATTR_SW_WAR
	.align		4
.L_77:
        /*00e0*/ 	.byte	0x04, 0x36
        /*00e2*/ 	.short	(.L_79 - .L_78)
.L_78:
        /*00e4*/ 	.word	0x00000008
.L_79:


//--------------------- .nv.info._Z17MulSMCGNTTKernel2PjsssiS_b --------------------------
	.section	.nv.info._Z17MulSMCGNTTKernel2PjsssiS_b,"",@"SHT_CUDA_INFO"
	.sectionflags	@""
	.align	4


	//----- nvinfo : EIATTR_CUDA_API_VERSION
	.align		4
        /*0000*/ 	.byte	0x04, 0x37
        /*0002*/ 	.short	(.L_81 - .L_80)
.L_80:
        /*0004*/ 	.word	0x00000082


	//----- nvinfo : EIATTR_KPARAM_INFO
	.align		4
.L_81:
        /*0008*/ 	.byte	0x04, 0x17
        /*000a*/ 	.short	(.L_83 - .L_82)
.L_82:
        /*000c*/ 	.word	0x00000000
        /*0010*/ 	.short	0x0006
        /*0012*/ 	.short	0x0020
        /*0014*/ 	.byte	0x00, 0xf0, 0x05, 0x00


	//----- nvinfo : EIATTR_KPARAM_INFO
	.align		4
.L_83:
        /*0018*/ 	.byte	0x04, 0x17
        /*001a*/ 	.short	(.L_85 - .L_84)
.L_84:
        /*001c*/ 	.word	0x00000000
        /*0020*/ 	.short	0x0005
        /*0022*/ 	.short	0x0018
        /*0024*/ 	.byte	0x00, 0xf5, 0x21, 0x00


	//----- nvinfo : EIATTR_KPARAM_INFO
	.align		4
.L_85:
        /*0028*/ 	.byte	0x04, 0x17
        /*002a*/ 	.short	(.L_87 - .L_86)
.L_86:
        /*002c*/ 	.word	0x00000000
        /*0030*/ 	.short	0x0004
        /*0032*/ 	.short	0x0010
        /*0034*/ 	.byte	0x00, 0xf0, 0x11, 0x00


	//----- nvinfo : EIATTR_KPARAM_INFO
	.align		4
.L_87:
        /*0038*/ 	.byte	0x04, 0x17
        /*003a*/ 	.short	(.L_89 - .L_88)
.L_88:
        /*003c*/ 	.word	0x00000000
        /*0040*/ 	.short	0x0003
        /*0042*/ 	.short	0x000c
        /*0044*/ 	.byte	0x00, 0xf0, 0x09, 0x00


	//----- nvinfo : EIATTR_KPARAM_INFO
	.align		4
.L_89:
        /*0048*/ 	.byte	0x04, 0x17
        /*004a*/ 	.short	(.L_91 - .L_90)
.L_90:
        /*004c*/ 	.word	0x00000000
        /*0050*/ 	.short	0x0002
        /*0052*/ 	.short	0x000a
        /*0054*/ 	.byte	0x00, 0xf0, 0x09, 0x00


	//----- nvinfo : EIATTR_KPARAM_INFO
	.align		4
.L_91:
        /*0058*/ 	.byte	0x04, 0x17
        /*005a*/ 	.short	(.L_93 - .L_92)
.L_92:
        /*005c*/ 	.word	0x00000000
        /*0060*/ 	.short	0x0001
        /*0062*/ 	.short	0x0008
        /*0064*/ 	.byte	0x00, 0xf0, 0x09, 0x00


	//----- nvinfo : EIATTR_KPARAM_INFO
	.align		4
.L_93:
        /*0068*/ 	.byte	0x04, 0x17
        /*006a*/ 	.short	(.L_95 - .L_94)
.L_94:
        /*006c*/ 	.word	0x00000000
        /*0070*/ 	.short	0x0000
        /*0072*/ 	.short	0x0000
        /*0074*/ 	.byte	0x00, 0xf5, 0x21, 0x00


	//----- nvinfo : EIATTR_SPARSE_MMA_MASK
	.align		4
.L_95:
        /*0078*/ 	.byte	0x03, 0x50
        /*007a*/ 	.short	0x0000


	//----- nvinfo : EIATTR_MAXREG_COUNT
	.align		4
        /*007c*/ 	.byte	0x03, 0x1b
        /*007e*/ 	.short	0x00ff


	//----- nvinfo : EIATTR_NUM_BARRIERS
	.align		4
        /*0080*/ 	.byte	0x02, 0x4c
        /*0082*/ 	.byte	0x01
	.zero		1


	//----- nvinfo : EIATTR_MERCURY_ISA_VERSION
	.align		4
        /*0084*/ 	.byte	0x03, 0x5f
        /*0086*/ 	.short	0x0101


	//----- nvinfo : EIATTR_VRC_CTA_INIT_COUNT
	.align		4
        /*0088*/ 	.byte	0x02, 0x4a
	.zero		1
	.zero		1


	//----- nvinfo : EIATTR_EXIT_INSTR_OFFSETS
	.align		4
        /*008c*/ 	.byte	0x04, 0x1c
        /*008e*/ 	.short	(.L_97 - .L_96)


	//   ....[0]....
.L_96:
        /*0090*/ 	.word	0x00000060


	//   ....[1]....
        /*0094*/ 	.word	0x00000a80


	//----- nvinfo : EIATTR_CBANK_PARAM_SIZE
	.align		4
.L_97:
        /*0098*/ 	.byte	0x03, 0x19
        /*009a*/ 	.short	0x0021


	//----- nvinfo : EIATTR_PARAM_CBANK
	.align		4
        /*009c*/ 	.byte	0x04, 0x0a
        /*009e*/ 	.short	(.L_99 - .L_98)
	.align		4
.L_98:
        /*00a0*/ 	.word	index@(.nv.constant0._Z17MulSMCGNTTKernel2PjsssiS_b)
        /*00a4*/ 	.short	0x0380
        /*00a6*/ 	.short	0x0021


	//----- nvinfo : EIATTR_SW_WAR
	.align		4
.L_99:
        /*00a8*/ 	.byte	0x04, 0x36
        /*00aa*/ 	.short	(.L_101 - .L_100)
.L_100:
        /*00ac*/ 	.word	0x00000008
.L_101:


//--------------------- .nv.info._Z15MulSMNTTKernel1PjssssiPKjb --------------------------
	.section	.nv.info._Z15MulSMNTTKernel1PjssssiPKjb,"",@"SHT_CUDA_INFO"
	.sectionflags	@""
	.align	4


	//----- nvinfo : EIATTR_CUDA_API_VERSION
	.align		4
        /*0000*/ 	.byte	0x04, 0x37
        /*0002*/ 	.short	(.L_103 - .L_102)
.L_102:
        /*0004*/ 	.word	0x00000082


	//----- nvinfo : EIATTR_KPARAM_INFO
	.align		4
.L_103:
        /*0008*/ 	.byte	0x04, 0x17
        /*000a*/ 	.short	(.L_105 - .L_104)
.L_104:
        /*000c*/ 	.word	0x00000000
        /*0010*/ 	.short	0x0007
        /*0012*/ 	.short	0x0020
        /*0014*/ 	.byte	0x00, 0xf0, 0x05, 0x00


	//----- nvinfo : EIATTR_KPARAM_INFO
	.align		4
.L_105:
        /*0018*/ 	.byte	0x04, 0x17
        /*001a*/ 	.short	(.L_107 - .L_106)
.L_106:
        /*001c*/ 	.word	0x00000000
        /*0020*/ 	.short	0x0006
        /*0022*/ 	.short	0x0018
        /*0024*/ 	.byte	0x00, 0xf5, 0x21, 0x00


	//----- nvinfo : EIATTR_KPARAM_INFO
	.align		4
.L_107:
        /*0028*/ 	.byte	0x04, 0x17
        /*002a*/ 	.short	(.L_109 - .L_108)
.L_108:
        /*002c*/ 	.word	0x00000000
        /*0030*/ 	.short	0x0005
        /*0032*/ 	.short	0x0010
        /*0034*/ 	.byte	0x00, 0xf0, 0x11, 0x00


	//----- nvinfo : EIATTR_KPARAM_INFO
	.align		4
.L_109:
        /*0038*/ 	.byte	0x04, 0x17
        /*003a*/ 	.short	(.L_111 - .L_110)
.L_110:
        /*003c*/ 	.word	0x00000000
        /*0040*/ 	.short	0x0004
        /*0042*/ 	.short	0x000e
        /*0044*/ 	.byte	0x00, 0xf0, 0x09, 0x00


	//----- nvinfo : EIATTR_KPARAM_INFO
	.align		4
.L_111:
        /*0048*/ 	.byte	0x04, 0x17
        /*004a*/ 	.short	(.L_113 - .L_112)
.L_112:
        /*004c*/ 	.word	0x00000000
        /*0050*/ 	.short	0x0003
        /*0052*/ 	.short	0x000c
        /*0054*/ 	.byte	0x00, 0xf0, 0x09, 0x00


	//----- nvinfo : EIATTR_KPARAM_INFO
	.align		4
.L_113:
        /*0058*/ 	.byte	0x04, 0x17
        /*005a*/ 	.short	(.L_115 - .L_114)
.L_114:
        /*005c*/ 	.word	0x00000000
        /*0060*/ 	.short	0x0002
        /*0062*/ 	.short	0x000a
        /*0064*/ 	.byte	0x00, 0xf0, 0x09, 0x00


	//----- nvinfo : EIATTR_KPARAM_INFO
	.align		4
.L_115:
        /*0068*/ 	.byte	0x04, 0x17
        /*006a*/ 	.short	(.L_117 - .L_116)
.L_116:
        /*006c*/ 	.word	0x00000000
        /*0070*/ 	.short	0x0001
        /*0072*/ 	.short	0x0008
        /*0074*/ 	.byte	0x00, 0xf0, 0x09, 0x00


	//----- nvinfo : EIATTR_KPARAM_INFO
	.align		4
.L_117:
        /*0078*/ 	.byte	0x04, 0x17
        /*007a*/ 	.short	(.L_119 - .L_118)
.L_118:
        /*007c*/ 	.word	0x00000000
        /*0080*/ 	.short	0x0000
        /*0082*/ 	.short	0x0000
        /*0084*/ 	.byte	0x00, 0xf5, 0x21, 0x00


	//----- nvinfo : EIATTR_SPARSE_MMA_MASK
	.align		4
.L_119:
        /*0088*/ 	.byte	0x03, 0x50
        /*008a*/ 	.short	0x0000


	//----- nvinfo : EIATTR_MAXREG_COUNT
	.align		4
        /*008c*/ 	.byte	0x03, 0x1b
        /*008e*/ 	.short	0x00ff


	//----- nvinfo : EIATTR_NUM_BARRIERS
	.align		4
        /*0090*/ 	.byte	0x02, 0x4c
        /*0092*/ 	.byte	0x01
	.zero		1


	//----- nvinfo : EIATTR_MERCURY_ISA_VERSION
	.align		4
        /*0094*/ 	.byte	0x03, 0x5f
        /*0096*/ 	.short	0x0101


	//----- nvinfo : EIATTR_VRC_CTA_INIT_COUNT
	.align		4
        /*0098*/ 	.byte	0x02, 0x4a
	.zero		1
	.zero		1


	//----- nvinfo : EIATTR_EXIT_INSTR_OFFSETS
	.align		4
        /*009c*/ 	.byte	0x04, 0x1c
        /*009e*/ 	.short	(.L_121 - .L_120)


	//   ....[0]....
.L_120:
        /*00a0*/ 	.word	0x00000040


	//   ....[1]....
        /*00a4*/ 	.word	0x00001350


	//----- nvinfo : EIATTR_CBANK_PARAM_SIZE
	.align		4
.L_121:
        /*00a8*/ 	.byte	0x03, 0x19
        /*00aa*/ 	.short	0x0021


	//----- nvinfo : EIATTR_PARAM_CBANK
	.align		4
        /*00ac*/ 	.byte	0x04, 0x0a
        /*00ae*/ 	.short	(.L_123 - .L_122)
	.align		4
.L_122:
        /*00b0*/ 	.word	index@(.nv.constant0._Z15MulSMNTTKernel1PjssssiPKjb)
        /*00b4*/ 	.short	0x0380
        /*00b6*/ 	.short	0x0021


	//----- nvinfo : EIATTR_SW_WAR
	.align		4
.L_123:
        /*00b8*/ 	.byte	0x04, 0x36
        /*00ba*/ 	.short	(.L_125 - .L_124)
.L_124:
        /*00bc*/ 	.word	0x00000008
.L_125:


//--------------------- .nv.callgraph             --------------------------
	.section	.nv.callgraph,"",@"SHT_CUDA_CALLGRAPH"
	.align	4
	.sectionentsize	8
	.align		4
        /*0000*/ 	.word	0x00000000
	.align		4
        /*0004*/ 	.word	0xffffffff
	.align		4
        /*0008*/ 	.word	0x00000000
	.align		4
        /*000c*/ 	.word	0xfffffffe
	.align		4
        /*0010*/ 	.word	0x00000000
	.align		4
        /*0014*/ 	.word	0xfffffffd
	.align		4
        /*0018*/ 	.word	0x00000000
	.align		4
        /*001c*/ 	.word	0xfffffffc


//--------------------- .text._Z16MulSMINTTKernel2PjisssssiPKjb --------------------------
	.section	.text._Z16MulSMINTTKernel2PjisssssiPKjb,"ax",@progbits
	.align	128
        .global         _Z16MulSMINTTKernel2PjisssssiPKjb
        .type           _Z16MulSMINTTKernel2PjisssssiPKjb,@function
        .size           _Z16MulSMINTTKernel2PjisssssiPKjb,(.L_x_43 - _Z16MulSMINTTKernel2PjisssssiPKjb)
        .other          _Z16MulSMINTTKernel2PjisssssiPKjb,@"STO_CUDA_ENTRY STV_DEFAULT"
_Z16MulSMINTTKernel2PjisssssiPKjb:
.text._Z16MulSMINTTKernel2PjisssssiPKjb:
[----:B------:R-:W-:Y:S01]  /*0000*/  LDC R1, c[0x0][0x37c] ;  /* 0x0000df00ff017b82 */ /* 0x000fe20000000800 */
[----:B------:R-:W0:Y:S07]  /*0010*/  S2R R0, SR_TID.X ;  /* 0x0000000000007919 */ /* 0x000e2e0000002100 */
[----:B------:R-:W1:Y:S01]  /*0020*/  LDC R9, c[0x0][0x388] ;  /* 0x0000e200ff097b82 */ /* 0x000e620000000800 */
[----:B------:R-:W1:Y:S02]  /*0030*/  LDCU.U16 UR6, c[0x0][0x38e] ;  /* 0x000071c0ff0677ac */ /* 0x000e640008000400 */
[----:B-1----:R-:W-:-:S04]  /*0040*/  SHF.R.S32.HI R9, RZ, UR6, R9 ;  /* 0x00000006ff097c19 */ /* 0x002fc80008011409 */
[----:B0-----:R-:W-:-:S13]  /*0050*/  ISETP.GE.U32.AND P0, PT, R0, R9, PT ;  /* 0x000000090000720c */ /* 0x001fda0003f06070 */
[----:B------:R-:W-:Y:S05]  /*0060*/  @P0 EXIT ;  /* 0x000000000000094d */ /* 0x000fea0003800000 */
[----:B------:R-:W0:Y:S01]  /*0070*/  LDCU UR5, c[0x0][0x370] ;  /* 0x00006e00ff0577ac */ /* 0x000e220008000800 */
[----:B------:R-:W1:Y:S01]  /*0080*/  S2R R4, SR_CTAID.X ;  /* 0x0000000000047919 */ /* 0x000e620000002500 */
[----:B------:R-:W-:Y:S01]  /*0090*/  SHF.R.U32.HI R8, RZ, 0x1, R0 ;  /* 0x00000001ff087819 */ /* 0x000fe20000011600 */
[----:B------:R-:W2:Y:S01]  /*00a0*/  LDCU.64 UR8, c[0x0][0x358] ;  /* 0x00006b00ff0877ac */ /* 0x000ea20008000a00 */
[----:B0-----:R-:W-:-:S13]  /*00b0*/  ISETP.GE.U32.AND P0, PT, R9, UR5, PT ;  /* 0x0000000509007c0c */ /* 0x001fda000bf06070 */
[----:B--2---:R-:W-:Y:S05]  /*00c0*/  @!P0 BRA `(.L_x_0) ;  /* 0x0000000000208947 */ /* 0x004fea0003800000 */
[----:B------:R-:W0:Y:S01]  /*00d0*/  LDCU UR4, c[0x0][0x390] ;  /* 0x00007200ff0477ac */ /* 0x000e220008000800 */
[----:B------:R-:W-:Y:S02]  /*00e0*/  UIADD3 UR5, UPT, UPT, UR5, 0xffff, URZ ;  /* 0x0000ffff05057890 */ /* 0x000fe4000fffe0ff */
[----:B0-----:R-:W-:-:S06]  /*00f0*/  ULOP3.LUT UR4, UR4, 0xffff, URZ, 0xc0, !UPT ;  /* 0x0000ffff04047892 */ /* 0x001fcc000f8ec0ff */
[----:B------:R-:W-:-:S05]  /*0100*/  SHF.R.U32.HI R3, RZ, UR4, R0 ;  /* 0x00000004ff037c19 */ /* 0x000fca0008011600 */
[----:B-1----:R-:W-:-:S05]  /*0110*/  IMAD R3, R3, UR5, R4 ;  /* 0x0000000503037c24 */ /* 0x002fca000f8e0204 */
[----:B------:R-:W-:-:S05]  /*0120*/  SHF.L.U32 R3, R3, UR4, RZ ;  /* 0x0000000403037c19 */ /* 0x000fca00080006ff */
[----:B------:R-:W-:Y:S01]  /*0130*/  IMAD.IADD R7, R3, 0x1, R0 ;  /* 0x0000000103077824 */ /* 0x000fe200078e0200 */
[----:B------:R-:W-:Y:S06]  /*0140*/  BRA `(.L_x_1) ;  /* 0x0000000000087947 */ /* 0x000fec0003800000 */
.L_x_0:
[----:B------:R-:W-:-:S05]  /*0150*/  SHF.L.U32 R7, R0, UR6, RZ ;  /* 0x0000000600077c19 */ /* 0x000fca00080006ff */
[----:B-1----:R-:W-:-:S07]  /*0160*/  IMAD.IADD R7, R7, 0x1, R4 ;  /* 0x0000000107077824 */ /* 0x002fce00078e0204 */
.L_x_1:
[----:B------:R-:W0:Y:S01]  /*0170*/  LDCU.64 UR4, c[0x0][0x380] ;  /* 0x00007000ff0477ac */ /* 0x000e220008000a00 */
[----:B------:R-:W-:-:S05]  /*0180*/  IMAD.U32 R3, R7, 0x10000, RZ ;  /* 0x0001000007037824 */ /* 0x000fca00078e00ff */
[----:B0-----:R-:W-:-:S04]  /*0190*/  LEA.HI.SX32 R2, P0, R3, UR4, 0x12 ;  /* 0x0000000403027c11 */ /* 0x001fc8000f8192ff */
[----:B------:R-:W-:-:S05]  /*01a0*/  LEA.HI.X.SX32 R3, R3, UR5, 0x1, P0 ;  /* 0x0000000503037c11 */ /* 0x000fca00080f0eff */
[----:B------:R-:W2:Y:S01]  /*01b0*/  LDG.E R5, desc[UR8][R2.64] ;  /* 0x0000000802057981 */ /* 0x000ea2000c1e1900 */
[----:B------:R-:W0:Y:S01]  /*01c0*/  LDC.U16 R17, c[0x0][0x392] ;  /* 0x0000e480ff117b82 */ /* 0x000e220000000400 */
[----:B------:R-:W-:-:S07]  /*01d0*/  UMOV UR4, 0x400 ;  /* 0x0000040000047882 */ /* 0x000fce0000000000 */
[----:B------:R-:W1:Y:S01]  /*01e0*/  S2UR UR5, SR_CgaCtaId ;  /* 0x00000000000579c3 */ /* 0x000e620000008800 */
[----:B0-----:R-:W-:-:S04]  /*01f0*/  PRMT R15, R17, 0x9910, RZ ;  /* 0x00009910110f7816 */ /* 0x001fc800000000ff */
[----:B------:R-:W-:Y:S01]  /*0200*/  ISETP.GE.AND P0, PT, R15, 0x1, PT ;  /* 0x000000010f00780c */ /* 0x000fe20003f06270 */
[----:B-1----:R-:W-:-:S06]  /*0210*/  ULEA UR4, UR5, UR4, 0x18 ;  /* 0x0000000405047291 */ /* 0x002fcc000f8ec0ff */
[----:B------:R-:W-:-:S05]  /*0220*/  LEA R6, R0, UR4, 0x2 ;  /* 0x0000000400067c11 */ /* 0x000fca000f8e10ff */
[----:B--2---:R0:W-:Y:S01]  /*0230*/  STS [R6], R5 ;  /* 0x0000000506007388 */ /* 0x0041e20000000800 */
[----:B------:R-:W-:Y:S06]  /*0240*/  BAR.SYNC.DEFER_BLOCKING 0x0 ;  /* 0x0000000000007b1d */ /* 0x000fec0000010000 */
[----:B------:R-:W-:Y:S05]  /*0250*/  @!P0 BRA `(.L_x_2) ;  /* 0x0000001400088947 */ /* 0x000fea0003800000 */
[----:B------:R-:W1:Y:S01]  /*0260*/  LDC.U16 R10, c[0x0][0x394] ;  /* 0x0000e500ff0a7b82 */ /* 0x000e620000000400 */
[----:B0-----:R-:W-:Y:S02]  /*0270*/  LOP3.LUT R5, RZ, R17, RZ, 0x33, !PT ;  /* 0x00000011ff057212 */ /* 0x001fe400078e33ff */
[----:B------:R-:W-:Y:S02]  /*0280*/  LOP3.LUT R21, R17, 0x1, RZ, 0xc0, !PT ;  /* 0x0000000111157812 */ /* 0x000fe400078ec0ff */
[----:B------:R-:W-:Y:S02]  /*0290*/  LOP3.LUT R12, R8, 0x1, RZ, 0xc0, !PT ;  /* 0x00000001080c7812 */ /* 0x000fe400078ec0ff */
[----:B------:R-:W-:Y:S02]  /*02a0*/  ISETP.NE.U32.AND P1, PT, R21, 0x1, PT ;  /* 0x000000011500780c */ /* 0x000fe40003f25070 */
[----:B------:R-:W-:Y:S02]  /*02b0*/  ISETP.NE.U32.AND P0, PT, R12, 0x1, PT ;  /* 0x000000010c00780c */ /* 0x000fe40003f05070 */
[----:B------:R-:W-:-:S02]  /*02c0*/  LOP3.LUT R12, R8, 0x1, RZ, 0xc, !PT ;  /* 0x00000001080c7812 */ /* 0x000fc400078e0cff */
[----:B------:R-:W-:Y:S01]  /*02d0*/  LOP3.LUT R20, R0, 0x1, RZ, 0xc0, !PT ;  /* 0x0000000100147812 */ /* 0x000fe200078ec0ff */
[----:B-1----:R-:W-:-:S05]  /*02e0*/  IMAD.IADD R5, R5, 0x1, R10 ;  /* 0x0000000105057824 */ /* 0x002fca00078e020a */
[C---:B------:R-:W-:Y:S02]  /*02f0*/  PRMT R10, R5.reuse, 0x9910, RZ ;  /* 0x00009910050a7816 */ /* 0x040fe400000000ff */
[----:B------:R-:W-:-:S03]  /*0300*/  LOP3.LUT R5, R5, 0xffff, RZ, 0xc0, !PT ;  /* 0x0000ffff05057812 */ /* 0x000fc600078ec0ff */
[----:B------:R-:W-:Y:S02]  /*0310*/  VIADD R11, R10, 0xffffffff ;  /* 0xffffffff0a0b7836 */ /* 0x000fe40000000000 */
[----:B------:R-:W0:Y:S01]  /*0320*/  LDC.U16 R10, c[0x0][0x394] ;  /* 0x0000e500ff0a7b82 */ /* 0x000e220000000400 */
[----:B------:R-:W-:Y:S02]  /*0330*/  IMAD.IADD R19, R17, 0x1, -R5 ;  /* 0x0000000111137824 */ /* 0x000fe400078e0a05 */
[----:B------:R-:W-:Y:S01]  /*0340*/  SHF.L.U32 R11, R4, R11, RZ ;  /* 0x0000000b040b7219 */ /* 0x000fe200000006ff */
[----:B------:R-:W-:-:S03]  /*0350*/  VIADD R16, R5, 0xffff ;  /* 0x0000ffff05107836 */ /* 0x000fc60000000000 */
[----:B------:R-:W-:Y:S02]  /*0360*/  PRMT R13, R11, 0x9910, RZ ;  /* 0x000099100b0d7816 */ /* 0x000fe400000000ff */
[----:B------:R-:W-:-:S03]  /*0370*/  SHF.L.U32 R11, R8, UR6, RZ ;  /* 0x00000006080b7c19 */ /* 0x000fc600080006ff */
[----:B------:R-:W-:Y:S02]  /*0380*/  IMAD.IADD R14, R9, 0x1, R13 ;  /* 0x00000001090e7824 */ /* 0x000fe400078e020d */
[----:B------:R-:W-:Y:S01]  /*0390*/  IMAD.IADD R18, R11, 0x1, R4 ;  /* 0x000000010b127824 */ /* 0x000fe200078e0204 */
[----:B------:R-:W-:Y:S02]  /*03a0*/  SHF.L.U32 R4, R4, R5, RZ ;  /* 0x0000000504047219 */ /* 0x000fe400000006ff */
[----:B------:R-:W-:Y:S02]  /*03b0*/  SEL R14, R14, RZ, !P0 ;  /* 0x000000ff0e0e7207 */ /* 0x000fe40004000000 */
[----:B------:R-:W-:Y:S01]  /*03c0*/  LOP3.LUT R5, R0, 0x1, RZ, 0xc, !PT ;  /* 0x0000000100057812 */ /* 0x000fe200078e0cff */
[----:B------:R-:W-:Y:S01]  /*03d0*/  IMAD R19, R19, R4, RZ ;  /* 0x0000000413137224 */ /* 0x000fe200078e02ff */
[----:B------:R-:W-:Y:S01]  /*03e0*/  ISETP.NE.U32.AND P0, PT, R20, 0x1, PT ;  /* 0x000000011400780c */ /* 0x000fe20003f05070 */
[----:B------:R-:W-:-:S02]  /*03f0*/  IMAD.MOV.U32 R4, RZ, RZ, 0xffff ;  /* 0x0000ffffff047424 */ /* 0x000fc400078e00ff */
[----:B------:R-:W-:Y:S01]  /*0400*/  IMAD.MOV.U32 R0, RZ, RZ, 0x1 ;  /* 0x00000001ff007424 */ /* 0x000fe200078e00ff */
[----:B0-----:R-:W-:Y:S01]  /*0410*/  PRMT R20, R10, 0x9910, RZ ;  /* 0x000099100a147816 */ /* 0x001fe200000000ff */
[----:B------:R-:W-:Y:S01]  /*0420*/  IMAD R13, R12, R13, R14 ;  /* 0x0000000d0c0d7224 */ /* 0x000fe200078e020e */
[----:B------:R-:W-:Y:S01]  /*0430*/  SEL R4, R4, 0x1, !P0 ;  /* 0x0000000104047807 */ /* 0x000fe20004000000 */
[----:B------:R-:W-:Y:S01]  /*0440*/  IMAD.MOV.U32 R14, RZ, RZ, R17 ;  /* 0x000000ffff0e7224 */ /* 0x000fe200078e0011 */
[----:B------:R-:W-:Y:S01]  /*0450*/  SEL R0, R0, 0xffffffff, P0 ;  /* 0xffffffff00007807 */ /* 0x000fe20000000000 */
[----:B------:R-:W-:Y:S01]  /*0460*/  IMAD R16, R16, R13, RZ ;  /* 0x0000000d10107224 */ /* 0x000fe200078e02ff */
[----:B------:R-:W-:Y:S06]  /*0470*/  @P1 BRA `(.L_x_3) ;  /* 0x0000000400881947 */ /* 0x000fec0003800000 */
[----:B------:R-:W0:Y:S01]  /*0480*/  LDCU.U8 UR5, c[0x0][0x3a8] ;  /* 0x00007500ff0577ac */ /* 0x000e220008000000 */
[----:B------:R-:W-:Y:S01]  /*0490*/  IMAD R10, R17, -0x2, R20 ;  /* 0xfffffffe110a7824 */ /* 0x000fe200078e0214 */
[----:B------:R-:W-:Y:S01]  /*04a0*/  SHF.R.S32.HI R12, RZ, R17, R9 ;  /* 0x00000011ff0c7219 */ /* 0x000fe20000011409 */
[----:B------:R-:W-:-:S03]  /*04b0*/  IMAD.MOV.U32 R11, RZ, RZ, -0x1 ;  /* 0xffffffffff0b7424 */ /* 0x000fc600078e00ff */
[----:B------:R-:W-:Y:S02]  /*04c0*/  SEL R21, R12, RZ, !P0 ;  /* 0x000000ff0c157207 */ /* 0x000fe40004000000 */
[----:B------:R-:W-:-:S04]  /*04d0*/  SHF.L.U32 R11, R11, R10, RZ ;  /* 0x0000000a0b0b7219 */ /* 0x000fc800000006ff */
[----:B------:R-:W-:-:S04]  /*04e0*/  LOP3.LUT R11, R11, R8, RZ, 0xc0, !PT ;  /* 0x000000080b0b7212 */ /* 0x000fc800078ec0ff */
[----:B------:R-:W-:Y:S01]  /*04f0*/  IADD3 R21, PT, PT, R11, R21, R8 ;  /* 0x000000150b157210 */ /* 0x000fe20007ffe008 */
[----:B0-----:R-:W-:-:S04]  /*0500*/  UPRMT UR5, UR5, 0x8880, URZ ;  /* 0x0000888005057896 */ /* 0x001fc800080000ff */
[--C-:B------:R-:W-:Y:S01]  /*0510*/  IMAD.IADD R14, R9, 0x1, R21.reuse ;  /* 0x00000001090e7824 */ /* 0x100fe200078e0215 */
[----:B------:R-:W-:Y:S01]  /*0520*/  UISETP.NE.AND UP0, UPT, UR5, URZ, UPT ;  /* 0x000000ff0500728c */ /* 0x000fe2000bf05270 */
[----:B------:R-:W-:Y:S02]  /*0530*/  IMAD R12, R4, R12, R21 ;  /* 0x0000000c040c7224 */ /* 0x000fe400078e0215 */
[----:B------:R-:W-:-:S05]  /*0540*/  IMAD.U32 R22, R14, 0x10000, RZ ;  /* 0x000100000e167824 */ /* 0x000fca00078e00ff */
[----:B------:R-:W-:Y:S01]  /*0550*/  LEA.HI.SX32 R22, R22, UR4, 0x12 ;  /* 0x0000000416167c11 */ /* 0x000fe2000f8f92ff */
[----:B------:R-:W-:Y:S06]  /*0560*/  BRA.U !UP0, `(.L_x_4) ;  /* 0x0000000108bc7547 */ /* 0x000fec000b800000 */
[----:B------:R-:W0:Y:S01]  /*0570*/  LDCU.64 UR6, c[0x0][0x3a0] ;  /* 0x00007400ff0677ac */ /* 0x000e220008000a00 */
[----:B------:R-:W-:Y:S02]  /*0580*/  VIADD R10, R17, 0xffffffff ;  /* 0xffffffff110a7836 */ /* 0x000fe40000000000 */
[----:B------:R-:W-:Y:S01]  /*0590*/  IMAD.IADD R11, R16, 0x1, R19 ;  /* 0x00000001100b7824 */ /* 0x000fe200078e0213 */
[----:B------:R-:W1:Y:S03]  /*05a0*/  LDCU UR5, c[0x0][0x398] ;  /* 0x00007300ff0577ac */ /* 0x000e660008000800 */
[----:B------:R-:W-:-:S04]  /*05b0*/  IMAD R10, R10, R11, RZ ;  /* 0x0000000b0a0a7224 */ /* 0x000fc800078e02ff */
[----:B------:R-:W-:-:S05]  /*05c0*/  IMAD.U32 R11, R10, 0x10000, RZ ;  /* 0x000100000a0b7824 */ /* 0x000fca00078e00ff */
[----:B0-----:R-:W-:-:S04]  /*05d0*/  LEA.HI.SX32 R10, P1, R11, UR6, 0x12 ;  /* 0x000000060b0a7c11 */ /* 0x001fc8000f8392ff */
[----:B------:R-:W-:-:S05]  /*05e0*/  LEA.HI.X.SX32 R11, R11, UR7, 0x1, P1 ;  /* 0x000000070b0b7c11 */ /* 0x000fca00088f0eff */
[----:B------:R0:W2:Y:S01]  /*05f0*/  LDG.E R10, desc[UR8][R10.64] ;  /* 0x000000080a0a7981 */ /* 0x0000a2000c1e1900 */
[----:B-1----:R-:W1:Y:S01]  /*0600*/  I2F.U32.RP R24, UR5 ;  /* 0x0000000500187d06 */ /* 0x002e620008209000 */
[----:B------:R-:W-:Y:S02]  /*0610*/  IMAD.U32 R13, R21, 0x10000, RZ ;  /* 0x00010000150d7824 */ /* 0x000fe400078e00ff */
[----:B------:R-:W-:-:S03]  /*0620*/  IMAD.U32 R12, R12, 0x10000, RZ ;  /* 0x000100000c0c7824 */ /* 0x000fc600078e00ff */
[----:B------:R-:W-:Y:S02]  /*0630*/  LEA.HI.SX32 R23, R13, UR4, 0x12 ;  /* 0x000000040d177c11 */ /* 0x000fe4000f8f92ff */
[----:B------:R-:W-:-:S04]  /*0640*/  LEA.HI.SX32 R12, R12, UR4, 0x12 ;  /* 0x000000040c0c7c11 */ /* 0x000fc8000f8f92ff */
[----:B------:R-:W3:Y:S01]  /*0650*/  LDS R23, [R23] ;  /* 0x0000000017177984 */ /* 0x000ee20000000800 */
[----:B-1----:R-:W1:Y:S03]  /*0660*/  MUFU.RCP R24, R24 ;  /* 0x0000001800187308 */ /* 0x002e660000001000 */
[----:B0-----:R0:W4:Y:S02]  /*0670*/  LDS R11, [R12] ;  /* 0x000000000c0b7984 */ /* 0x0011240000000800 */
[----:B0-----:R-:W-:Y:S02]  /*0680*/  IMAD.MOV.U32 R12, RZ, RZ, RZ ;  /* 0x000000ffff0c7224 */ /* 0x001fe400078e00ff */
[----:B-1----:R-:W-:-:S06]  /*0690*/  VIADD R13, R24, 0xffffffe ;  /* 0x0ffffffe180d7836 */ /* 0x002fcc0000000000 */
[----:B------:R-:W0:Y:S02]  /*06a0*/  F2I.FTZ.U32.TRUNC.NTZ R13, R13 ;  /* 0x0000000d000d7305 */ /* 0x000e24000021f000 */
[----:B0-----:R-:W-:-:S04]  /*06b0*/  IMAD.MOV R25, RZ, RZ, -R13 ;  /* 0x000000ffff197224 */ /* 0x001fc800078e0a0d */
[----:B------:R-:W-:-:S04]  /*06c0*/  IMAD R25, R25, UR5, RZ ;  /* 0x0000000519197c24 */ /* 0x000fc8000f8e02ff */
[----:B------:R-:W-:Y:S01]  /*06d0*/  IMAD.HI.U32 R25, R13, R25, R12 ;  /* 0x000000190d197227 */ /* 0x000fe200078e000c */
[----:B--2---:R-:W-:-:S03]  /*06e0*/  SEL R24, R10, RZ, !P0 ;  /* 0x000000ff0a187207 */ /* 0x004fc60004000000 */
[----:B------:R-:W-:Y:S01]  /*06f0*/  IMAD R10, R5, R10, RZ ;  /* 0x0000000a050a7224 */ /* 0x000fe200078e02ff */
[----:B---3--:R-:W-:-:S04]  /*0700*/  SHF.L.U32 R24, R23, R24, RZ ;  /* 0x0000001817187219 */ /* 0x008fc800000006ff */
[----:B----4-:R-:W-:Y:S02]  /*0710*/  SHF.L.U32 R10, R11, R10, RZ ;  /* 0x0000000a0b0a7219 */ /* 0x010fe400000006ff */
[----:B------:R-:W-:Y:S01]  /*0720*/  LOP3.LUT R11, RZ, UR5, RZ, 0x33, !PT ;  /* 0x00000005ff0b7c12 */ /* 0x000fe2000f8e33ff */
[----:B------:R-:W-:-:S04]  /*0730*/  IMAD.HI.U32 R13, R25, R24, RZ ;  /* 0x00000018190d7227 */ /* 0x000fc800078e00ff */
[----:B------:R-:W-:Y:S02]  /*0740*/  IMAD.MOV R13, RZ, RZ, -R13 ;  /* 0x000000ffff0d7224 */ /* 0x000fe400078e0a0d */
[----:B------:R-:W-:-:S04]  /*0750*/  IMAD.HI.U32 R25, R25, R10, RZ ;  /* 0x0000000a19197227 */ /* 0x000fc800078e00ff */
[----:B------:R-:W-:Y:S02]  /*0760*/  IMAD R24, R13, UR5, R24 ;  /* 0x000000050d187c24 */ /* 0x000fe4000f8e0218 */
[----:B------:R-:W-:-:S03]  /*0770*/  IMAD.MOV R25, RZ, RZ, -R25 ;  /* 0x000000ffff197224 */ /* 0x000fc600078e0a19 */
[----:B------:R-:W-:Y:S01]  /*0780*/  ISETP.GE.U32.AND P1, PT, R24, UR5, PT ;  /* 0x0000000518007c0c */ /* 0x000fe2000bf26070 */
[----:B------:R-:W-:-:S05]  /*0790*/  IMAD R10, R25, UR5, R10 ;  /* 0x00000005190a7c24 */ /* 0x000fca000f8e020a */
[----:B------:R-:W-:-:S07]  /*07a0*/  ISETP.GE.U32.AND P2, PT, R10, UR5, PT ;  /* 0x000000050a007c0c */ /* 0x000fce000bf46070 */
[----:B------:R-:W-:Y:S01]  /*07b0*/  @P1 VIADD R24, R24, -UR5 ;  /* 0x8000000518181c36 */ /* 0x000fe20008000000 */
[----:B------:R-:W-:-:S04]  /*07c0*/  ISETP.NE.U32.AND P1, PT, RZ, UR5, PT ;  /* 0x00000005ff007c0c */ /* 0x000fc8000bf25070 */
[----:B------:R-:W-:Y:S01]  /*07d0*/  ISETP.GE.U32.AND P3, PT, R24, UR5, PT ;  /* 0x0000000518007c0c */ /* 0x000fe2000bf66070 */
[----:B------:R-:W-:-:S05]  /*07e0*/  @P2 VIADD R10, R10, -UR5 ;  /* 0x800000050a0a2c36 */ /* 0x000fca0008000000 */
[----:B------:R-:W-:-:S07]  /*07f0*/  ISETP.GE.U32.AND P2, PT, R10, UR5, PT ;  /* 0x000000050a007c0c */ /* 0x000fce000bf46070 */
[----:B------:R-:W-:-:S05]  /*0800*/  @P3 VIADD R24, R24, -UR5 ;  /* 0x8000000518183c36 */ /* 0x000fca0008000000 */
[----:B------:R-:W-:Y:S01]  /*0810*/  SEL R13, R11, R24, !P1 ;  /* 0x000000180b0d7207 */ /* 0x000fe20004800000 */
[----:B------:R-:W-:-:S04]  /*0820*/  @P2 VIADD R10, R10, -UR5 ;  /* 0x800000050a0a2c36 */ /* 0x000fc80008000000 */
[----:B------:R2:W-:Y:S01]  /*0830*/  STS [R22], R13 ;  /* 0x0000000d16007388 */ /* 0x0005e20000000800 */
[----:B------:R-:W-:Y:S01]  /*0840*/  SEL R10, R11, R10, !P1 ;  /* 0x0000000a0b0a7207 */ /* 0x000fe20004800000 */
[----:B------:R-:W-:Y:S06]  /*0850*/  BRA `(.L_x_5) ;  /* 0x00000000001c7947 */ /* 0x000fec0003800000 */
.L_x_4:
[----:B------:R-:W-:-:S05]  /*0860*/  IMAD.U32 R10, R21, 0x10000, RZ ;  /* 0x00010000150a7824 */ /* 0x000fca00078e00ff */
[----:B------:R-:W-:Y:S02]  /*0870*/  LEA.HI.SX32 R13, R10, UR4, 0x12 ;  /* 0x000000040a0d7c11 */ /* 0x000fe4000f8f92ff */
[----:B------:R-:W-:-:S04]  /*0880*/  PRMT R10, R12, 0x9910, RZ ;  /* 0x000099100c0a7816 */ /* 0x000fc800000000ff */
[----:B------:R-:W0:Y:S01]  /*0890*/  LDS R13, [R13] ;  /* 0x000000000d0d7984 */ /* 0x000e220000000800 */
[----:B------:R-:W-:-:S06]  /*08a0*/  LEA R10, R10, UR4, 0x2 ;  /* 0x000000040a0a7c11 */ /* 0x000fcc000f8e10ff */
[----:B------:R-:W1:Y:S04]  /*08b0*/  LDS R10, [R10] ;  /* 0x000000000a0a7984 */ /* 0x000e680000000800 */
[----:B0-----:R0:W-:Y:S02]  /*08c0*/  STS [R22], R13 ;  /* 0x0000000d16007388 */ /* 0x0011e40000000800 */
.L_x_5:
[----:B------:R-:W3:Y:S02]  /*08d0*/  LDCU UR5, c[0x0][0x398] ;  /* 0x00007300ff0577ac */ /* 0x000ee40008000800 */
[----:B---3--:R-:W3:Y:S01]  /*08e0*/  I2F.U32.RP R23, UR5 ;  /* 0x0000000500177d06 */ /* 0x008ee20008209000 */
[----:B-1----:R-:W-:Y:S01]  /*08f0*/  VIADD R12, R10, UR5 ;  /* 0x000000050a0c7c36 */ /* 0x002fe20008000000 */
[----:B------:R-:W-:Y:S01]  /*0900*/  ISETP.NE.U32.AND P2, PT, RZ, UR5, PT ;  /* 0x00000005ff007c0c */ /* 0x000fe2000bf45070 */
[----:B------:R-:W-:Y:S02]  /*0910*/  IMAD.MOV.U32 R10, RZ, RZ, RZ ;  /* 0x000000ffff0a7224 */ /* 0x000fe400078e00ff */
[----:B------:R-:W-:-:S03]  /*0920*/  IMAD R12, R0, R13, R12 ;  /* 0x0000000d000c7224 */ /* 0x000fc600078e020c */
[----:B---3--:R-:W1:Y:S02]  /*0930*/  MUFU.RCP R23, R23 ;  /* 0x0000001700177308 */ /* 0x008e640000001000 */
[----:B-1----:R-:W-:-:S06]  /*0940*/  IADD3 R24, PT, PT, R23, 0xffffffe, RZ ;  /* 0x0ffffffe17187810 */ /* 0x002fcc0007ffe0ff */
[----:B------:R-:W1:Y:S02]  /*0950*/  F2I.FTZ.U32.TRUNC.NTZ R11, R24 ;  /* 0x00000018000b7305 */ /* 0x000e64000021f000 */
[----:B-1----:R-:W-:-:S04]  /*0960*/  IMAD.MOV R25, RZ, RZ, -R11 ;  /* 0x000000ffff197224 */ /* 0x002fc800078e0a0b */
[----:B------:R-:W-:-:S04]  /*0970*/  IMAD R25, R25, UR5, RZ ;  /* 0x0000000519197c24 */ /* 0x000fc8000f8e02ff */
[----:B------:R-:W-:-:S06]  /*0980*/  IMAD.HI.U32 R25, R11, R25, R10 ;  /* 0x000000190b197227 */ /* 0x000fcc00078e000a */
[----:B------:R-:W-:-:S04]  /*0990*/  IMAD.HI.U32 R10, R25, R12, RZ ;  /* 0x0000000c190a7227 */ /* 0x000fc800078e00ff */
[----:B------:R-:W-:Y:S01]  /*09a0*/  IMAD.MOV R11, RZ, RZ, -R10 ;  /* 0x000000ffff0b7224 */ /* 0x000fe200078e0a0a */
[----:B------:R-:W-:Y:S01]  /*09b0*/  PRMT R10, R14, 0x9910, RZ ;  /* 0x000099100e0a7816 */ /* 0x000fe200000000ff */
[----:B------:R-:W-:Y:S02]  /*09c0*/  VIADD R14, R17, 0xffffffff ;  /* 0xffffffff110e7836 */ /* 0x000fe40000000000 */
[----:B------:R-:W-:Y:S01]  /*09d0*/  IMAD R11, R11, UR5, R12 ;  /* 0x000000050b0b7c24 */ /* 0x000fe2000f8e020c */
[----:B------:R-:W-:Y:S02]  /*09e0*/  LEA R10, R10, UR4, 0x2 ;  /* 0x000000040a0a7c11 */ /* 0x000fe4000f8e10ff */
[----:B------:R-:W-:Y:S02]  /*09f0*/  PRMT R12, R21, 0x9910, RZ ;  /* 0x00009910150c7816 */ /* 0x000fe400000000ff */
[----:B------:R-:W-:Y:S02]  /*0a00*/  ISETP.GE.U32.AND P1, PT, R11, UR5, PT ;  /* 0x000000050b007c0c */ /* 0x000fe4000bf26070 */
[----:B0-2---:R-:W-:-:S11]  /*0a10*/  LEA R13, R12, UR4, 0x2 ;  /* 0x000000040c0d7c11 */ /* 0x005fd6000f8e10ff */
[----:B------:R-:W-:-:S05]  /*0a20*/  @P1 VIADD R11, R11, -UR5 ;  /* 0x800000050b0b1c36 */ /* 0x000fca0008000000 */
[----:B------:R-:W-:-:S13]  /*0a30*/  ISETP.GE.U32.AND P1, PT, R11, UR5, PT ;  /* 0x000000050b007c0c */ /* 0x000fda000bf26070 */
[----:B------:R-:W-:Y:S01]  /*0a40*/  @P1 VIADD R11, R11, -UR5 ;  /* 0x800000050b0b1c36 */ /* 0x000fe20008000000 */
[----:B------:R-:W-:-:S05]  /*0a50*/  @!P2 LOP3.LUT R11, RZ, UR5, RZ, 0x33, !PT ;  /* 0x00000005ff0bac12 */ /* 0x000fca000f8e33ff */
[----:B------:R-:W-:Y:S04]  /*0a60*/  STS [R22], R11 ;  /* 0x0000000b16007388 */ /* 0x000fe80000000800 */
[----:B------:R-:W0:Y:S04]  /*0a70*/  LDS R10, [R10] ;  /* 0x000000000a0a7984 */ /* 0x000e280000000800 */
[----:B0-----:R0:W-:Y:S01]  /*0a80*/  STS [R13], R10 ;  /* 0x0000000a0d007388 */ /* 0x0011e20000000800 */
[----:B------:R-:W-:Y:S06]  /*0a90*/  BAR.SYNC.DEFER_BLOCKING 0x0 ;  /* 0x0000000000007b1d */ /* 0x000fec0000010000 */
.L_x_3:
[----:B------:R-:W-:-:S13]  /*0aa0*/  ISETP.NE.AND P1, PT, R15, 0x1, PT ;  /* 0x000000010f00780c */ /* 0x000fda0003f25270 */
[----:B------:R-:W-:Y:S05]  /*0ab0*/  @!P1 BRA `(.L_x_2) ;  /* 0x0000000800f09947 */ /* 0x000fea0003800000 */
[----:B------:R-:W1:Y:S01]  /*0ac0*/  LDCU.U8 UR5, c[0x0][0x3a8] ;  /* 0x00007500ff0577ac */ /* 0x000e620008000000 */
[C-C-:B------:R-:W-:Y:S01]  /*0ad0*/  IMAD.IADD R11, R17.reuse, 0x1, -R14.reuse ;  /* 0x00000001110b7824 */ /* 0x140fe200078e0a0e */
[----:B------:R-:W-:Y:S01]  /*0ae0*/  IADD3 R15, PT, PT, -R17, R20, -R14 ;  /* 0x00000014110f7210 */ /* 0x000fe20007ffe90e */
[----:B------:R-:W-:Y:S01]  /*0af0*/  IMAD.IADD R12, R16, 0x1, R19 ;  /* 0x00000001100c7824 */ /* 0x000fe200078e0213 */
[----:B------:R-:W-:Y:S01]  /*0b00*/  IADD3 R17, PT, PT, R20, -R14, -R17 ;  /* 0x8000000e14117210 */ /* 0x000fe20007ffe811 */
[----:B------:R-:W-:Y:S01]  /*0b10*/  IMAD.SHL.U32 R19, R19, 0x2, RZ ;  /* 0x0000000213137824 */ /* 0x000fe200078e00ff */
[----:B------:R-:W2:Y:S01]  /*0b20*/  LDCU UR10, c[0x0][0x398] ;  /* 0x00007300ff0a77ac */ /* 0x000ea20008000800 */
[C---:B------:R-:W-:Y:S02]  /*0b30*/  IMAD R11, R18.reuse, R11, RZ ;  /* 0x0000000b120b7224 */ /* 0x040fe400078e02ff */
[----:B------:R-:W-:Y:S01]  /*0b40*/  IMAD R19, R18, 0x2, -R19 ;  /* 0x0000000212137824 */ /* 0x000fe200078e0a13 */
[----:B------:R-:W3:Y:S01]  /*0b50*/  LDCU.64 UR6, c[0x0][0x3a0] ;  /* 0x00007400ff0677ac */ /* 0x000ee20008000a00 */
[----:B------:R-:W-:-:S02]  /*0b60*/  VIADD R21, R14, 0xfffe ;  /* 0x0000fffe0e157836 */ /* 0x000fc40000000000 */
[----:B0-----:R-:W-:Y:S02]  /*0b70*/  VIADD R10, R14, 0xffff ;  /* 0x0000ffff0e0a7836 */ /* 0x001fe40000000000 */
[----:B------:R-:W-:Y:S02]  /*0b80*/  IMAD.IADD R18, R18, 0x1, R11 ;  /* 0x0000000112127824 */ /* 0x000fe400078e020b */
[----:B------:R-:W-:Y:S01]  /*0b90*/  IMAD R16, R16, -0x2, R19 ;  /* 0xfffffffe10107824 */ /* 0x000fe200078e0213 */
[----:B-1----:R-:W-:Y:S01]  /*0ba0*/  UPRMT UR5, UR5, 0x8880, URZ ;  /* 0x0000888005057896 */ /* 0x002fe200080000ff */
[C---:B------:R-:W-:Y:S02]  /*0bb0*/  IMAD R19, R12.reuse, R10, R11 ;  /* 0x0000000a0c137224 */ /* 0x040fe400078e020b */
[----:B------:R-:W-:Y:S01]  /*0bc0*/  IMAD R21, R12, R21, R18 ;  /* 0x000000150c157224 */ /* 0x000fe200078e0212 */
[----:B------:R-:W-:-:S11]  /*0bd0*/  UISETP.NE.AND UP0, UPT, UR5, URZ, UPT ;  /* 0x000000ff0500728c */ /* 0x000fd6000bf05270 */
.L_x_10:
[----:B------:R-:W-:Y:S01]  /*0be0*/  IMAD.MOV.U32 R22, RZ, RZ, -0x1 ;  /* 0xffffffffff167424 */ /* 0x000fe200078e00ff */
[----:B-1----:R-:W-:-:S04]  /*0bf0*/  SHF.R.S32.HI R11, RZ, R14, R9 ;  /* 0x0000000eff0b7219 */ /* 0x002fc80000011409 */
[----:B------:R-:W-:Y:S02]  /*0c00*/  SHF.L.U32 R13, R22, R17, RZ ;  /* 0x00000011160d7219 */ /* 0x000fe400000006ff */
[----:B------:R-:W-:Y:S02]  /*0c10*/  SEL R20, R11, RZ, !P0 ;  /* 0x000000ff0b147207 */ /* 0x000fe40004000000 */
[----:B------:R-:W-:-:S04]  /*0c20*/  LOP3.LUT R13, R13, R8, RZ, 0xc0, !PT ;  /* 0x000000080d0d7212 */ /* 0x000fc800078ec0ff */
[----:B------:R-:W-:-:S05]  /*0c30*/  IADD3 R20, PT, PT, R13, R20, R8 ;  /* 0x000000140d147210 */ /* 0x000fca0007ffe008 */
[--C-:B------:R-:W-:Y:S02]  /*0c40*/  IMAD.IADD R23, R9, 0x1, R20.reuse ;  /* 0x0000000109177824 */ /* 0x100fe400078e0214 */
[----:B------:R-:W-:Y:S02]  /*0c50*/  IMAD R12, R4, R11, R20 ;  /* 0x0000000b040c7224 */ /* 0x000fe400078e0214 */
[----:B------:R-:W-:-:S05]  /*0c60*/  IMAD.U32 R18, R23, 0x10000, RZ ;  /* 0x0001000017127824 */ /* 0x000fca00078e00ff */
[----:B------:R-:W-:Y:S01]  /*0c70*/  LEA.HI.SX32 R18, R18, UR4, 0x12 ;  /* 0x0000000412127c11 */ /* 0x000fe2000f8f92ff */
[----:B------:R-:W-:Y:S06]  /*0c80*/  BRA.U !UP0, `(.L_x_6) ;  /* 0x0000000108b47547 */ /* 0x000fec000b800000 */
[----:B------:R-:W-:-:S05]  /*0c90*/  IMAD.U32 R11, R19, 0x10000, RZ ;  /* 0x00010000130b7824 */ /* 0x000fca00078e00ff */
[----:B---3--:R-:W-:-:S04]  /*0ca0*/  LEA.HI.SX32 R10, P1, R11, UR6, 0x12 ;  /* 0x000000060b0a7c11 */ /* 0x008fc8000f8392ff */
[----:B------:R-:W-:-:S05]  /*0cb0*/  LEA.HI.X.SX32 R11, R11, UR7, 0x1, P1 ;  /* 0x000000070b0b7c11 */ /* 0x000fca00088f0eff */
[----:B------:R0:W3:Y:S01]  /*0cc0*/  LDG.E R10, desc[UR8][R10.64] ;  /* 0x000000080a0a7981 */ /* 0x0000e2000c1e1900 */
[----:B------:R-:W1:Y:S01]  /*0cd0*/  S2UR UR5, SR_CgaCtaId ;  /* 0x00000000000579c3 */ /* 0x000e620000008800 */
[----:B--2---:R-:W2:Y:S01]  /*0ce0*/  I2F.U32.RP R25, UR10 ;  /* 0x0000000a00197d06 */ /* 0x004ea20008209000 */
[----:B------:R-:W-:Y:S01]  /*0cf0*/  UMOV UR4, 0x400 ;  /* 0x0000040000047882 */ /* 0x000fe20000000000 */
[----:B------:R-:W-:Y:S02]  /*0d00*/  IMAD.U32 R13, R20, 0x10000, RZ ;  /* 0x00010000140d7824 */ /* 0x000fe400078e00ff */
[----:B------:R-:W-:-:S04]  /*0d10*/  IMAD.U32 R12, R12, 0x10000, RZ ;  /* 0x000100000c0c7824 */ /* 0x000fc800078e00ff */
[----:B--2---:R-:W2:Y:S01]  /*0d20*/  MUFU.RCP R25, R25 ;  /* 0x0000001900197308 */ /* 0x004ea20000001000 */
[----:B-1----:R-:W-:-:S06]  /*0d30*/  ULEA UR4, UR5, UR4, 0x18 ;  /* 0x0000000405047291 */ /* 0x002fcc000f8ec0ff */
[----:B------:R-:W-:Y:S02]  /*0d40*/  LEA.HI.SX32 R24, R13, UR4, 0x12 ;  /* 0x000000040d187c11 */ /* 0x000fe4000f8f92ff */
[----:B0-----:R-:W-:Y:S01]  /*0d50*/  LEA.HI.SX32 R11, R12, UR4, 0x12 ;  /* 0x000000040c0b7c11 */ /* 0x001fe2000f8f92ff */
[----:B--2---:R-:W-:Y:S02]  /*0d60*/  VIADD R26, R25, 0xffffffe ;  /* 0x0ffffffe191a7836 */ /* 0x004fe40000000000 */
[----:B------:R-:W-:Y:S01]  /*0d70*/  IMAD.MOV.U32 R12, RZ, RZ, RZ ;  /* 0x000000ffff0c7224 */ /* 0x000fe200078e00ff */
[----:B------:R-:W0:Y:S01]  /*0d80*/  LDS R24, [R24] ;  /* 0x0000000018187984 */ /* 0x000e220000000800 */
[----:B------:R-:W1:Y:S03]  /*0d90*/  F2I.FTZ.U32.TRUNC.NTZ R13, R26 ;  /* 0x0000001a000d7305 */ /* 0x000e66000021f000 */
[----:B------:R-:W2:Y:S01]  /*0da0*/  LDS R11, [R11] ;  /* 0x000000000b0b7984 */ /* 0x000ea20000000800 */
[----:B-1----:R-:W-:-:S04]  /*0db0*/  IMAD.MOV R25, RZ, RZ, -R13 ;  /* 0x000000ffff197224 */ /* 0x002fc800078e0a0d */
[----:B------:R-:W-:-:S04]  /*0dc0*/  IMAD R25, R25, UR10, RZ ;  /* 0x0000000a19197c24 */ /* 0x000fc8000f8e02ff */
[----:B------:R-:W-:Y:S01]  /*0dd0*/  IMAD.HI.U32 R12, R13, R25, R12 ;  /* 0x000000190d0c7227 */ /* 0x000fe200078e000c */
[----:B---3--:R-:W-:-:S03]  /*0de0*/  SEL R13, R10, RZ, !P0 ;  /* 0x000000ff0a0d7207 */ /* 0x008fc60004000000 */
[----:B------:R-:W-:Y:S01]  /*0df0*/  IMAD R10, R5, R10, RZ ;  /* 0x0000000a050a7224 */ /* 0x000fe200078e02ff */
[----:B0-----:R-:W-:-:S04]  /*0e00*/  SHF.L.U32 R13, R24, R13, RZ ;  /* 0x0000000d180d7219 */ /* 0x001fc800000006ff */
[----:B--2---:R-:W-:Y:S02]  /*0e10*/  SHF.L.U32 R11, R11, R10, RZ ;  /* 0x0000000a0b0b7219 */ /* 0x004fe400000006ff */
[----:B------:R-:W-:Y:S01]  /*0e20*/  LOP3.LUT R10, RZ, UR10, RZ, 0x33, !PT ;  /* 0x0000000aff0a7c12 */ /* 0x000fe2000f8e33ff */
[----:B------:R-:W-:-:S04]  /*0e30*/  IMAD.HI.U32 R24, R12, R13, RZ ;  /* 0x0000000d0c187227 */ /* 0x000fc800078e00ff */
[----:B------:R-:W-:Y:S01]  /*0e40*/  IMAD.HI.U32 R12, R12, R11, RZ ;  /* 0x0000000b0c0c7227 */ /* 0x000fe200078e00ff */
[----:B------:R-:W-:-:S03]  /*0e50*/  IADD3 R24, PT, PT, -R24, RZ, RZ ;  /* 0x000000ff18187210 */ /* 0x000fc60007ffe1ff */
[----:B------:R-:W-:Y:S02]  /*0e60*/  IMAD.MOV R12, RZ, RZ, -R12 ;  /* 0x000000ffff0c7224 */ /* 0x000fe400078e0a0c */
[----:B------:R-:W-:Y:S02]  /*0e70*/  IMAD R13, R24, UR10, R13 ;  /* 0x0000000a180d7c24 */ /* 0x000fe4000f8e020d */
[----:B------:R-:W-:-:S03]  /*0e80*/  IMAD R11, R12, UR10, R11 ;  /* 0x0000000a0c0b7c24 */ /* 0x000fc6000f8e020b */
[----:B------:R-:W-:Y:S02]  /*0e90*/  ISETP.GE.U32.AND P1, PT, R13, UR10, PT ;  /* 0x0000000a0d007c0c */ /* 0x000fe4000bf26070 */
[----:B------:R-:W-:-:S11]  /*0ea0*/  ISETP.GE.U32.AND P2, PT, R11, UR10, PT ;  /* 0x0000000a0b007c0c */ /* 0x000fd6000bf46070 */
[----:B------:R-:W-:Y:S01]  /*0eb0*/  @P1 VIADD R13, R13, -UR10 ;  /* 0x8000000a0d0d1c36 */ /* 0x000fe20008000000 */
[----:B------:R-:W-:Y:S01]  /*0ec0*/  ISETP.NE.U32.AND P1, PT, RZ, UR10, PT ;  /* 0x0000000aff007c0c */ /* 0x000fe2000bf25070 */
[----:B------:R-:W-:-:S03]  /*0ed0*/  @P2 VIADD R11, R11, -UR10 ;  /* 0x8000000a0b0b2c36 */ /* 0x000fc60008000000 */
[----:B------:R-:W-:Y:S02]  /*0ee0*/  ISETP.GE.U32.AND P3, PT, R13, UR10, PT ;  /* 0x0000000a0d007c0c */ /* 0x000fe4000bf66070 */
[----:B------:R-:W-:-:S11]  /*0ef0*/  ISETP.GE.U32.AND P2, PT, R11, UR10, PT ;  /* 0x0000000a0b007c0c */ /* 0x000fd6000bf46070 */
[----:B------:R-:W-:Y:S02]  /*0f00*/  @P3 VIADD R13, R13, -UR10 ;  /* 0x8000000a0d0d3c36 */ /* 0x000fe40008000000 */
[----:B------:R-:W-:-:S03]  /*0f10*/  @P2 VIADD R11, R11, -UR10 ;  /* 0x8000000a0b0b2c36 */ /* 0x000fc60008000000 */
[C---:B------:R-:W-:Y:S02]  /*0f20*/  SEL R13, R10.reuse, R13, !P1 ;  /* 0x0000000d0a0d7207 */ /* 0x040fe40004800000 */
[----:B------:R-:W-:-:S03]  /*0f30*/  SEL R10, R10, R11, !P1 ;  /* 0x0000000b0a0a7207 */ /* 0x000fc60004800000 */
[----:B------:R4:W-:Y:S01]  /*0f40*/  STS [R18], R13 ;  /* 0x0000000d12007388 */ /* 0x0009e20000000800 */
[----:B------:R-:W-:Y:S05]  /*0f50*/  BRA `(.L_x_7) ;  /* 0x0000000000287947 */ /* 0x000fea0003800000 */
.L_x_6:
[----:B------:R-:W0:Y:S01]  /*0f60*/  S2UR UR5, SR_CgaCtaId ;  /* 0x00000000000579c3 */ /* 0x000e220000008800 */
[----:B------:R-:W-:Y:S01]  /*0f70*/  UMOV UR4, 0x400 ;  /* 0x0000040000047882 */ /* 0x000fe20000000000 */
[----:B------:R-:W-:Y:S01]  /*0f80*/  IMAD.U32 R10, R20, 0x10000, RZ ;  /* 0x00010000140a7824 */ /* 0x000fe200078e00ff */
[----:B0-----:R-:W-:-:S06]  /*0f90*/  ULEA UR4, UR5, UR4, 0x18 ;  /* 0x0000000405047291 */ /* 0x001fcc000f8ec0ff */
[----:B------:R-:W-:Y:S02]  /*0fa0*/  LEA.HI.SX32 R13, R10, UR4, 0x12 ;  /* 0x000000040a0d7c11 */ /* 0x000fe4000f8f92ff */
[----:B------:R-:W-:-:S04]  /*0fb0*/  PRMT R10, R12, 0x9910, RZ ;  /* 0x000099100c0a7816 */ /* 0x000fc800000000ff */
[----:B------:R-:W0:Y:S01]  /*0fc0*/  LDS R13, [R13] ;  /* 0x000000000d0d7984 */ /* 0x000e220000000800 */
[----:B------:R-:W-:-:S06]  /*0fd0*/  LEA R10, R10, UR4, 0x2 ;  /* 0x000000040a0a7c11 */ /* 0x000fcc000f8e10ff */
[----:B------:R-:W1:Y:S04]  /*0fe0*/  LDS R10, [R10] ;  /* 0x000000000a0a7984 */ /* 0x000e680000000800 */
[----:B0-----:R0:W-:Y:S02]  /*0ff0*/  STS [R18], R13 ;  /* 0x0000000d12007388 */ /* 0x0011e40000000800 */
.L_x_7:
[----:B--2---:R-:W2:Y:S01]  /*1000*/  I2F.U32.RP R25, UR10 ;  /* 0x0000000a00197d06 */ /* 0x004ea20008209000 */
[----:B-1----:R-:W-:Y:S01]  /*1010*/  VIADD R24, R10, UR10 ;  /* 0x0000000a0a187c36 */ /* 0x002fe20008000000 */
[----:B------:R-:W-:Y:S01]  /*1020*/  PRMT R23, R23, 0x9910, RZ ;  /* 0x0000991017177816 */ /* 0x000fe200000000ff */
[----:B------:R-:W-:Y:S01]  /*1030*/  IMAD.MOV.U32 R10, RZ, RZ, RZ ;  /* 0x000000ffff0a7224 */ /* 0x000fe200078e00ff */
[----:B------:R-:W-:Y:S01]  /*1040*/  PRMT R20, R20, 0x9910, RZ ;  /* 0x0000991014147816 */ /* 0x000fe200000000ff */
[----:B0---4-:R-:W-:Y:S01]  /*1050*/  IMAD R13, R0, R13, R24 ;  /* 0x0000000d000d7224 */ /* 0x011fe200078e0218 */
[----:B------:R-:W-:Y:S02]  /*1060*/  LEA R23, R23, UR4, 0x2 ;  /* 0x0000000417177c11 */ /* 0x000fe4000f8e10ff */
[----:B--2---:R-:W0:Y:S02]  /*1070*/  MUFU.RCP R25, R25 ;  /* 0x0000001900197308 */ /* 0x004e240000001000 */
[----:B0-----:R-:W-:-:S02]  /*1080*/  VIADD R11, R25, 0xffffffe ;  /* 0x0ffffffe190b7836 */ /* 0x001fc40000000000 */
[----:B------:R-:W-:-:S04]  /*1090*/  VIADD R25, R15, 0x1 ;  /* 0x000000010f197836 */ /* 0x000fc80000000000 */
[----:B------:R-:W0:Y:S01]  /*10a0*/  F2I.FTZ.U32.TRUNC.NTZ R11, R11 ;  /* 0x0000000b000b7305 */ /* 0x000e22000021f000 */
[----:B------:R-:W-:Y:S01]  /*10b0*/  SHF.L.U32 R29, R22, R25, RZ ;  /* 0x00000019161d7219 */ /* 0x000fe200000006ff */
[----:B------:R-:W-:Y:S01]  /*10c0*/  VIADD R22, R14, 0xffffffff ;  /* 0xffffffff0e167836 */ /* 0x000fe20000000000 */
[----:B------:R-:W-:Y:S02]  /*10d0*/  LEA R25, R20, UR4, 0x2 ;  /* 0x0000000414197c11 */ /* 0x000fe4000f8e10ff */
[----:B------:R-:W-:Y:S01]  /*10e0*/  LOP3.LUT R29, R29, R8, RZ, 0xc0, !PT ;  /* 0x000000081d1d7212 */ /* 0x000fe200078ec0ff */
[----:B0-----:R-:W-:-:S04]  /*10f0*/  IMAD.MOV R27, RZ, RZ, -R11 ;  /* 0x000000ffff1b7224 */ /* 0x001fc800078e0a0b */
[----:B------:R-:W-:-:S04]  /*1100*/  IMAD R27, R27, UR10, RZ ;  /* 0x0000000a1b1b7c24 */ /* 0x000fc8000f8e02ff */
[----:B------:R-:W-:Y:S01]  /*1110*/  IMAD.HI.U32 R12, R11, R27, R10 ;  /* 0x0000001b0b0c7227 */ /* 0x000fe200078e000a */
[----:B------:R-:W-:-:S05]  /*1120*/  SHF.R.S32.HI R27, RZ, R22, R9 ;  /* 0x00000016ff1b7219 */ /* 0x000fca0000011409 */
[----:B------:R-:W-:-:S04]  /*1130*/  IMAD.HI.U32 R10, R12, R13, RZ ;  /* 0x0000000d0c0a7227 */ /* 0x000fc800078e00ff */
[----:B------:R-:W-:-:S04]  /*1140*/  IMAD.MOV R10, RZ, RZ, -R10 ;  /* 0x000000ffff0a7224 */ /* 0x000fc800078e0a0a */
[----:B------:R-:W-:Y:S01]  /*1150*/  IMAD R10, R10, UR10, R13 ;  /* 0x0000000a0a0a7c24 */ /* 0x000fe2000f8e020d */
[----:B------:R-:W-:-:S04]  /*1160*/  LOP3.LUT R13, RZ, UR10, RZ, 0x33, !PT ;  /* 0x0000000aff0d7c12 */ /* 0x000fc8000f8e33ff */
[----:B------:R-:W-:-:S13]  /*1170*/  ISETP.GE.U32.AND P1, PT, R10, UR10, PT ;  /* 0x0000000a0a007c0c */ /* 0x000fda000bf26070 */
[----:B------:R-:W-:Y:S01]  /*1180*/  @P1 VIADD R10, R10, -UR10 ;  /* 0x8000000a0a0a1c36 */ /* 0x000fe20008000000 */
[----:B------:R-:W-:-:S04]  /*1190*/  ISETP.NE.U32.AND P1, PT, RZ, UR10, PT ;  /* 0x0000000aff007c0c */ /* 0x000fc8000bf25070 */
[----:B------:R-:W-:-:S13]  /*11a0*/  ISETP.GE.U32.AND P2, PT, R10, UR10, PT ;  /* 0x0000000a0a007c0c */ /* 0x000fda000bf46070 */
[----:B------:R-:W-:-:S05]  /*11b0*/  @P2 VIADD R10, R10, -UR10 ;  /* 0x8000000a0a0a2c36 */ /* 0x000fca0008000000 */
[----:B------:R-:W-:-:S05]  /*11c0*/  SEL R11, R13, R10, !P1 ;  /* 0x0000000a0d0b7207 */ /* 0x000fca0004800000 */
[----:B------:R0:W-:Y:S04]  /*11d0*/  STS [R18], R11 ;  /* 0x0000000b12007388 */ /* 0x0001e80000000800 */
[----:B------:R1:W2:Y:S01]  /*11e0*/  LDS R10, [R23] ;  /* 0x00000000170a7984 */ /* 0x0002a20000000800 */
[----:B0-----:R-:W-:-:S04]  /*11f0*/  SEL R18, R27, RZ, !P0 ;  /* 0x000000ff1b127207 */ /* 0x001fc80004000000 */
[----:B------:R-:W-:-:S05]  /*1200*/  IADD3 R18, PT, PT, R29, R18, R8 ;  /* 0x000000121d127210 */ /* 0x000fca0007ffe008 */
[--C-:B------:R-:W-:Y:S02]  /*1210*/  IMAD.IADD R20, R9, 0x1, R18.reuse ;  /* 0x0000000109147824 */ /* 0x100fe400078e0212 */
[----:B-1----:R-:W-:Y:S02]  /*1220*/  IMAD R23, R4, R27, R18 ;  /* 0x0000001b04177224 */ /* 0x002fe400078e0212 */
[----:B------:R-:W-:-:S05]  /*1230*/  IMAD.U32 R22, R20, 0x10000, RZ ;  /* 0x0001000014167824 */ /* 0x000fca00078e00ff */
[----:B------:R-:W-:Y:S01]  /*1240*/  LEA.HI.SX32 R22, R22, UR4, 0x12 ;  /* 0x0000000416167c11 */ /* 0x000fe2000f8f92ff */
[----:B--2---:R0:W-:Y:S01]  /*1250*/  STS [R25], R10 ;  /* 0x0000000a19007388 */ /* 0x0041e20000000800 */
[----:B------:R-:W-:Y:S06]  /*1260*/  BAR.SYNC.DEFER_BLOCKING 0x0 ;  /* 0x0000000000007b1d */ /* 0x000fec0000010000 */
[----:B------:R-:W-:Y:S05]  /*1270*/  BRA.U !UP0, `(.L_x_8) ;  /* 0x0000000108807547 */ /* 0x000fea000b800000 */
[----:B------:R-:W-:-:S05]  /*1280*/  IMAD.U32 R11, R21, 0x10000, RZ ;  /* 0x00010000150b7824 */ /* 0x000fca00078e00ff */
[----:B0--3--:R-:W-:-:S04]  /*1290*/  LEA.HI.SX32 R10, P2, R11, UR6, 0x12 ;  /* 0x000000060b0a7c11 */ /* 0x009fc8000f8592ff */
[----:B------:R-:W-:-:S05]  /*12a0*/  LEA.HI.X.SX32 R11, R11, UR7, 0x1, P2 ;  /* 0x000000070b0b7c11 */ /* 0x000fca00090f0eff */
[----:B------:R-:W2:Y:S01]  /*12b0*/  LDG.E R10, desc[UR8][R10.64] ;  /* 0x000000080a0a7981 */ /* 0x000ea2000c1e1900 */
[----:B------:R-:W-:Y:S02]  /*12c0*/  IMAD.U32 R24, R18, 0x10000, RZ ;  /* 0x0001000012187824 */ /* 0x000fe400078e00ff */
[----:B------:R-:W-:-:S03]  /*12d0*/  IMAD.U32 R23, R23, 0x10000, RZ ;  /* 0x0001000017177824 */ /* 0x000fc600078e00ff */
[----:B------:R-:W-:Y:S02]  /*12e0*/  LEA.HI.SX32 R24, R24, UR4, 0x12 ;  /* 0x0000000418187c11 */ /* 0x000fe4000f8f92ff */
[----:B------:R-:W-:-:S04]  /*12f0*/  LEA.HI.SX32 R23, R23, UR4, 0x12 ;  /* 0x0000000417177c11 */ /* 0x000fc8000f8f92ff */
[----:B------:R-:W0:Y:S04]  /*1300*/  LDS R24, [R24] ;  /* 0x0000000018187984 */ /* 0x000e280000000800 */
[----:B------:R-:W1:Y:S01]  /*1310*/  LDS R23, [R23] ;  /* 0x0000000017177984 */ /* 0x000e620000000800 */
[----:B--2---:R-:W-:Y:S01]  /*1320*/  SEL R25, R10, RZ, !P0 ;  /* 0x000000ff0a197207 */ /* 0x004fe20004000000 */
[----:B------:R-:W-:-:S03]  /*1330*/  IMAD R10, R5, R10, RZ ;  /* 0x0000000a050a7224 */ /* 0x000fc600078e02ff */
[----:B0-----:R-:W-:Y:S02]  /*1340*/  SHF.L.U32 R25, R24, R25, RZ ;  /* 0x0000001918197219 */ /* 0x001fe400000006ff */
[----:B-1----:R-:W-:-:S03]  /*1350*/  SHF.L.U32 R11, R23, R10, RZ ;  /* 0x0000000a170b7219 */ /* 0x002fc600000006ff */
[----:B------:R-:W-:-:S04]  /*1360*/  IMAD.HI.U32 R26, R12, R25, RZ ;  /* 0x000000190c1a7227 */ /* 0x000fc800078e00ff */
[----:B------:R-:W-:Y:S02]  /*1370*/  IMAD.MOV R26, RZ, RZ, -R26 ;  /* 0x000000ffff1a7224 */ /* 0x000fe400078e0a1a */
[----:B------:R-:W-:-:S04]  /*1380*/  IMAD.HI.U32 R10, R12, R11, RZ ;  /* 0x0000000b0c0a7227 */ /* 0x000fc800078e00ff */
[----:B------:R-:W-:Y:S02]  /*1390*/  IMAD R26, R26, UR10, R25 ;  /* 0x0000000a1a1a7c24 */ /* 0x000fe4000f8e0219 */
[----:B------:R-:W-:-:S03]  /*13a0*/  IMAD.MOV R10, RZ, RZ, -R10 ;  /* 0x000000ffff0a7224 */ /* 0x000fc600078e0a0a */
[----:B------:R-:W-:Y:S01]  /*13b0*/  ISETP.GE.U32.AND P2, PT, R26, UR10, PT ;  /* 0x0000000a1a007c0c */ /* 0x000fe2000bf46070 */
[----:B------:R-:W-:-:S12]  /*13c0*/  IMAD R10, R10, UR10, R11 ;  /* 0x0000000a0a0a7c24 */ /* 0x000fd8000f8e020b */
[----:B------:R-:W-:Y:S02]  /*13d0*/  @P2 IADD3 R26, PT, PT, R26, -UR10, RZ ;  /* 0x8000000a1a1a2c10 */ /* 0x000fe4000fffe0ff */
[----:B------:R-:W-:Y:S02]  /*13e0*/  ISETP.GE.U32.AND P2, PT, R10, UR10, PT ;  /* 0x0000000a0a007c0c */ /* 0x000fe4000bf46070 */
[----:B------:R-:W-:-:S11]  /*13f0*/  ISETP.GE.U32.AND P3, PT, R26, UR10, PT ;  /* 0x0000000a1a007c0c */ /* 0x000fd6000bf66070 */
[----:B------:R-:W-:Y:S02]  /*1400*/  @P2 VIADD R10, R10, -UR10 ;  /* 0x8000000a0a0a2c36 */ /* 0x000fe40008000000 */
[----:B------:R-:W-:-:S03]  /*1410*/  @P3 VIADD R26, R26, -UR10 ;  /* 0x8000000a1a1a3c36 */ /* 0x000fc60008000000 */
[----:B------:R-:W-:Y:S02]  /*1420*/  ISETP.GE.U32.AND P2, PT, R10, UR10, PT ;  /* 0x0000000a0a007c0c */ /* 0x000fe4000bf46070 */
[----:B------:R-:W-:-:S05]  /*1430*/  SEL R11, R13, R26, !P1 ;  /* 0x0000001a0d0b7207 */ /* 0x000fca0004800000 */
[----:B------:R0:W-:Y:S06]  /*1440*/  STS [R22], R11 ;  /* 0x0000000b16007388 */ /* 0x0001ec0000000800 */
[----:B------:R-:W-:-:S05]  /*1450*/  @P2 VIADD R10, R10, -UR10 ;  /* 0x8000000a0a0a2c36 */ /* 0x000fca0008000000 */
[----:B------:R-:W-:Y:S01]  /*1460*/  SEL R10, R13, R10, !P1 ;  /* 0x0000000a0d0a7207 */ /* 0x000fe20004800000 */
[----:B0-----:R-:W-:Y:S06]  /*1470*/  BRA `(.L_x_9) ;  /* 0x00000000001c7947 */ /* 0x001fec0003800000 */
.L_x_8:
[----:B0-----:R-:W-:-:S05]  /*1480*/  IMAD.U32 R10, R18, 0x10000, RZ ;  /* 0x00010000120a7824 */ /* 0x001fca00078e00ff */
[----:B------:R-:W-:Y:S02]  /*1490*/  LEA.HI.SX32 R11, R10, UR4, 0x12 ;  /* 0x000000040a0b7c11 */ /* 0x000fe4000f8f92ff */
[----:B------:R-:W-:-:S04]  /*14a0*/  PRMT R10, R23, 0x9910, RZ ;  /* 0x00009910170a7816 */ /* 0x000fc800000000ff */
[----:B------:R-:W0:Y:S01]  /*14b0*/  LDS R11, [R11] ;  /* 0x000000000b0b7984 */ /* 0x000e220000000800 */
[----:B------:R-:W-:-:S06]  /*14c0*/  LEA R10, R10, UR4, 0x2 ;  /* 0x000000040a0a7c11 */ /* 0x000fcc000f8e10ff */
[----:B------:R-:W1:Y:S04]  /*14d0*/  LDS R10, [R10] ;  /* 0x000000000a0a7984 */ /* 0x000e680000000800 */
[----:B0-----:R0:W-:Y:S02]  /*14e0*/  STS [R22], R11 ;  /* 0x0000000b16007388 */ /* 0x0011e40000000800 */
.L_x_9:
[----:B-1----:R-:W-:Y:S02]  /*14f0*/  VIADD R10, R10, UR10 ;  /* 0x0000000a0a0a7c36 */ /* 0x002fe40008000000 */
[----:B------:R-:W-:Y:S02]  /*1500*/  IMAD.IADD R21, R16, 0x1, R21 ;  /* 0x0000000110157824 */ /* 0x000fe400078e0215 */
[----:B0-----:R-:W-:Y:S02]  /*1510*/  IMAD R11, R0, R11, R10 ;  /* 0x0000000b000b7224 */ /* 0x001fe400078e020a */
[----:B------:R-:W-:Y:S02]  /*1520*/  VIADD R15, R15, 0x2 ;  /* 0x000000020f0f7836 */ /* 0x000fe40000000000 */
[----:B------:R-:W-:-:S04]  /*1530*/  IMAD.HI.U32 R12, R12, R11, RZ ;  /* 0x0000000b0c0c7227 */ /* 0x000fc800078e00ff */
[----:B------:R-:W-:Y:S02]  /*1540*/  IMAD.MOV R12, RZ, RZ, -R12 ;  /* 0x000000ffff0c7224 */ /* 0x000fe400078e0a0c */
[----:B------:R-:W-:Y:S02]  /*1550*/  VIADD R17, R17, 0x2 ;  /* 0x0000000211117836 */ /* 0x000fe40000000000 */
[----:B------:R-:W-:Y:S01]  /*1560*/  IMAD R10, R12, UR10, R11 ;  /* 0x0000000a0c0a7c24 */ /* 0x000fe2000f8e020b */
[----:B------:R-:W-:Y:S01]  /*1570*/  PRMT R11, R20, 0x9910, RZ ;  /* 0x00009910140b7816 */ /* 0x000fe200000000ff */
[----:B------:R-:W-:-:S03]  /*1580*/  IMAD.IADD R19, R16, 0x1, R19 ;  /* 0x0000000110137824 */ /* 0x000fc600078e0213 */
[----:B------:R-:W-:Y:S02]  /*1590*/  ISETP.GE.U32.AND P2, PT, R10, UR10, PT ;  /* 0x0000000a0a007c0c */ /* 0x000fe4000bf46070 */
[----:B------:R-:W-:-:S11]  /*15a0*/  LEA R11, R11, UR4, 0x2 ;  /* 0x000000040b0b7c11 */ /* 0x000fd6000f8e10ff */
[----:B------:R-:W-:-:S05]  /*15b0*/  @P2 VIADD R10, R10, -UR10 ;  /* 0x8000000a0a0a2c36 */ /* 0x000fca0008000000 */
[----:B------:R-:W-:-:S13]  /*15c0*/  ISETP.GE.U32.AND P2, PT, R10, UR10, PT ;  /* 0x0000000a0a007c0c */ /* 0x000fda000bf46070 */
[----:B------:R-:W-:-:S05]  /*15d0*/  @P2 VIADD R10, R10, -UR10 ;  /* 0x8000000a0a0a2c36 */ /* 0x000fca0008000000 */
[----:B------:R-:W-:Y:S02]  /*15e0*/  SEL R13, R13, R10, !P1 ;  /* 0x0000000a0d0d7207 */ /* 0x000fe40004800000 */
[C---:B------:R-:W-:Y:S01]  /*15f0*/  ISETP.GT.U32.AND P1, PT, R14.reuse, 0x2, PT ;  /* 0x000000020e00780c */ /* 0x040fe20003f24070 */
[----:B------:R-:W-:Y:S01]  /*1600*/  VIADD R14, R14, 0xfffffffe ;  /* 0xfffffffe0e0e7836 */ /* 0x000fe20000000000 */
[----:B------:R-:W-:Y:S01]  /*1610*/  PRMT R10, R18, 0x9910, RZ ;  /* 0x00009910120a7816 */ /* 0x000fe200000000ff */
[----:B------:R-:W-:Y:S03]  /*1620*/  STS [R22], R13 ;  /* 0x0000000d16007388 */ /* 0x000fe60000000800 */
[----:B------:R-:W-:Y:S01]  /*1630*/  LEA R10, R10, UR4, 0x2 ;  /* 0x000000040a0a7c11 */ /* 0x000fe2000f8e10ff */
[----:B------:R-:W0:Y:S04]  /*1640*/  LDS R11, [R11] ;  /* 0x000000000b0b7984 */ /* 0x000e280000000800 */
[----:B0-----:R1:W-:Y:S01]  /*1650*/  STS [R10], R11 ;  /* 0x0000000b0a007388 */ /* 0x0013e20000000800 */
[----:B------:R-:W-:Y:S06]  /*1660*/  BAR.SYNC.DEFER_BLOCKING 0x0 ;  /* 0x0000000000007b1d */ /* 0x000fec0000010000 */
[----:B------:R-:W-:Y:S05]  /*1670*/  @P1 BRA `(.L_x_10) ;  /* 0xfffffff400581947 */ /* 0x000fea000383ffff */
.L_x_2:
[----:B------:R-:W2:Y:S08]  /*1680*/  LDC.U16 R0, c[0x0][0x394] ;  /* 0x0000e500ff007b82 */ /* 0x000eb00000000400 */
[----:B0-----:R-:W0:Y:S01]  /*1690*/  LDC.U16 R5, c[0x0][0x38c] ;  /* 0x0000e300ff057b82 */ /* 0x001e220000000400 */
[----:B--2---:R-:W-:-:S05]  /*16a0*/  IMAD.MOV R0, RZ, RZ, -R0 ;  /* 0x000000ffff007224 */ /* 0x004fca00078e0a00 */
[----:B------:R-:W-:-:S05]  /*16b0*/  PRMT R0, R0, 0x7710, RZ ;  /* 0x0000771000007816 */ /* 0x000fca00000000ff */
[----:B0-----:R-:W-:-:S05]  /*16c0*/  IMAD R0, R5, 0x2, R0 ;  /* 0x0000000205007824 */ /* 0x001fca00078e0200 */
[----:B------:R-:W-:-:S04]  /*16d0*/  PRMT R4, R0, 0x9910, RZ ;  /* 0x0000991000047816 */ /* 0x000fc800000000ff */
[----:B------:R-:W-:-:S04]  /*16e0*/  IABS R4, R4 ;  /* 0x0000000400047213 */ /* 0x000fc80000000000 */
[----:B------:R-:W-:-:S13]  /*16f0*/  ISETP.GE.AND P0, PT, R4, 0x1, PT ;  /* 0x000000010400780c */ /* 0x000fda0003f06270 */
[----:B------:R-:W-:Y:S05]  /*1700*/  @!P0 BRA `(.L_x_11) ;  /* 0x00000004004c8947 */ /* 0x000fea0003800000 */
[----:B------:R-:W0:Y:S01]  /*1710*/  LDCU.U16 UR5, c[0x0][0x38c] ;  /* 0x00007180ff0577ac */ /* 0x000e220008000400 */
[----:B------:R2:W4:Y:S01]  /*1720*/  LDS R9, [R6] ;  /* 0x0000000006097984 */ /* 0x0005220000000800 */
[C---:B------:R-:W-:Y:S02]  /*1730*/  PRMT R5, R0.reuse, 0x9910, RZ ;  /* 0x0000991000057816 */ /* 0x040fe400000000ff */
[C---:B-1----:R-:W-:Y:S02]  /*1740*/  PRMT R10, R0.reuse, 0x9910, RZ ;  /* 0x00009910000a7816 */ /* 0x042fe400000000ff */
[----:B------:R-:W-:Y:S02]  /*1750*/  IABS R8, R5 ;  /* 0x0000000500087213 */ /* 0x000fe40000000000 */
[----:B------:R-:W-:Y:S01]  /*1760*/  PRMT R11, R0, 0x9910, RZ ;  /* 0x00009910000b7816 */ /* 0x000fe200000000ff */
[----:B------:R-:W-:Y:S01]  /*1770*/  IMAD.MOV.U32 R5, RZ, RZ, R10 ;  /* 0x000000ffff057224 */ /* 0x000fe200078e000a */
[----:B------:R-:W-:-:S02]  /*1780*/  PRMT R0, R8, 0x7710, RZ ;  /* 0x0000771008007816 */ /* 0x000fc400000000ff */
[----:B------:R-:W-:Y:S02]  /*1790*/  IABS R11, R11 ;  /* 0x0000000b000b7213 */ /* 0x000fe40000000000 */
[----:B------:R-:W-:-:S03]  /*17a0*/  ISETP.GT.AND P0, PT, R5, -0x1, PT ;  /* 0xffffffff0500780c */ /* 0x000fc60003f04270 */
[----:B------:R-:W-:Y:S01]  /*17b0*/  IMAD.MOV.U32 R5, RZ, RZ, R11 ;  /* 0x000000ffff057224 */ /* 0x000fe200078e000b */
[----:B0-----:R-:W-:Y:S02]  /*17c0*/  UIADD3 UR4, UPT, UPT, URZ, -UR5, URZ ;  /* 0x80000005ff047290 */ /* 0x001fe4000fffe0ff */
[----:B------:R-:W-:Y:S02]  /*17d0*/  UPRMT UR5, UR5, 0x9910, URZ ;  /* 0x0000991005057896 */ /* 0x000fe400080000ff */
[----:B------:R-:W-:-:S04]  /*17e0*/  UPRMT UR4, UR4, 0x7710, URZ ;  /* 0x0000771004047896 */ /* 0x000fc800080000ff */
[----:B------:R-:W-:-:S06]  /*17f0*/  UIADD3 UR4, UPT, UPT, UR4, 0x1f, URZ ;  /* 0x0000001f04047890 */ /* 0x000fcc000fffe0ff */
[----:B------:R-:W-:Y:S01]  /*1800*/  VIMNMX.S16x2 R8, PT, PT, R0, UR4, PT ;  /* 0x0000000400087c48 */ /* 0x000fe2000bfe0300 */
[----:B------:R-:W-:Y:S02]  /*1810*/  UMOV UR4, UR5 ;  /* 0x0000000500047c82 */ /* 0x000fe40008000000 */
[----:B------:R-:W-:Y:S01]  /*1820*/  VIADD R5, R5, -UR4 ;  /* 0x8000000405057c36 */ /* 0x000fe20008000000 */
[----:B--2---:R-:W-:Y:S06]  /*1830*/  @P0 BRA `(.L_x_12) ;  /* 0x0000000000800947 */ /* 0x004fec0003800000 */
[----:B------:R-:W0:Y:S01]  /*1840*/  LDCU UR4, c[0x0][0x398] ;  /* 0x00007300ff0477ac */ /* 0x000e220008000800 */
[----:B------:R-:W-:Y:S01]  /*1850*/  PRMT R13, RZ, 0x7610, R13 ;  /* 0x00007610ff0d7816 */ /* 0x000fe2000000000d */
[----:B0-----:R-:W0:Y:S01]  /*1860*/  I2F.U32.RP R12, UR4 ;  /* 0x00000004000c7d06 */ /* 0x001e220008209000 */
[----:B------:R-:W-:Y:S02]  /*1870*/  ISETP.NE.U32.AND P0, PT, RZ, UR4, PT ;  /* 0x00000004ff007c0c */ /* 0x000fe4000bf05070 */
[----:B------:R-:W-:-:S05]  /*1880*/  LOP3.LUT R16, RZ, UR4, RZ, 0x33, !PT ;  /* 0x00000004ff107c12 */ /* 0x000fca000f8e33ff */
[----:B0-----:R-:W0:Y:S02]  /*1890*/  MUFU.RCP R12, R12 ;  /* 0x0000000c000c7308 */ /* 0x001e240000001000 */
[----:B0-----:R-:W-:-:S06]  /*18a0*/  VIADD R10, R12, 0xffffffe ;  /* 0x0ffffffe0c0a7836 */ /* 0x001fcc0000000000 */
[----:B------:R0:W1:Y:S02]  /*18b0*/  F2I.FTZ.U32.TRUNC.NTZ R11, R10 ;  /* 0x0000000a000b7305 */ /* 0x000064000021f000 */
[----:B0-----:R-:W-:Y:S02]  /*18c0*/  IMAD.MOV.U32 R10, RZ, RZ, RZ ;  /* 0x000000ffff0a7224 */ /* 0x001fe400078e00ff */
[----:B-1----:R-:W-:-:S04]  /*18d0*/  IMAD.MOV R15, RZ, RZ, -R11 ;  /* 0x000000ffff0f7224 */ /* 0x002fc800078e0a0b */
[----:B------:R-:W-:-:S04]  /*18e0*/  IMAD R15, R15, UR4, RZ ;  /* 0x000000040f0f7c24 */ /* 0x000fc8000f8e02ff */
[----:B------:R-:W-:-:S07]  /*18f0*/  IMAD.HI.U32 R14, R11, R15, R10 ;  /* 0x0000000f0b0e7227 */ /* 0x000fce00078e000a */
.L_x_13:
[----:B------:R-:W-:Y:S01]  /*1900*/  PRMT R10, R8, 0x9910, RZ ;  /* 0x00009910080a7816 */ /* 0x000fe200000000ff */
[----:B------:R-:W-:-:S03]  /*1910*/  IMAD.IADD R13, R13, 0x1, R8 ;  /* 0x000000010d0d7824 */ /* 0x000fc600078e0208 */
[-C--:B----4-:R-:W-:Y:S02]  /*1920*/  SHF.R.W.U32 R9, R9, R10.reuse, R9 ;  /* 0x0000000a09097219 */ /* 0x090fe40000001e09 */
[----:B------:R-:W-:Y:S02]  /*1930*/  PRMT R15, R13, 0x9910, RZ ;  /* 0x000099100d0f7816 */ /* 0x000fe400000000ff */
[----:B------:R-:W-:Y:S01]  /*1940*/  ISETP.GE.AND P2, PT, R5, R10, PT ;  /* 0x0000000a0500720c */ /* 0x000fe20003f46270 */
[----:B------:R-:W-:Y:S01]  /*1950*/  IMAD.HI.U32 R11, R14, R9, RZ ;  /* 0x000000090e0b7227 */ /* 0x000fe200078e00ff */
[----:B------:R-:W-:-:S03]  /*1960*/  ISETP.GE.AND P3, PT, R15, R4, PT ;  /* 0x000000040f00720c */ /* 0x000fc60003f66270 */
[----:B------:R-:W-:Y:S02]  /*1970*/  IMAD.MOV R12, RZ, RZ, -R11 ;  /* 0x000000ffff0c7224 */ /* 0x000fe400078e0a0b */
[----:B------:R-:W-:Y:S02]  /*1980*/  IMAD.MOV R11, RZ, RZ, -R8 ;  /* 0x000000ffff0b7224 */ /* 0x000fe400078e0a08 */
[----:B------:R-:W-:-:S03]  /*1990*/  IMAD R9, R12, UR4, R9 ;  /* 0x000000040c097c24 */ /* 0x000fc6000f8e0209 */
[----:B------:R-:W-:Y:S02]  /*19a0*/  PRMT R11, R11, 0x7710, RZ ;  /* 0x000077100b0b7816 */ /* 0x000fe400000000ff */
[----:B------:R-:W-:-:S03]  /*19b0*/  ISETP.GE.U32.AND P1, PT, R9, UR4, PT ;  /* 0x0000000409007c0c */ /* 0x000fc6000bf26070 */
[----:B------:R-:W-:-:S05]  /*19c0*/  IMAD.IADD R11, R0, 0x1, R11 ;  /* 0x00000001000b7824 */ /* 0x000fca00078e020b */
[----:B------:R-:W-:-:S05]  /*19d0*/  SEL R8, R11, R8, !P2 ;  /* 0x000000080b087207 */ /* 0x000fca0005000000 */
[----:B------:R-:W-:-:S04]  /*19e0*/  @P1 IADD3 R9, PT, PT, R9, -UR4, RZ ;  /* 0x8000000409091c10 */ /* 0x000fc8000fffe0ff */
[----:B------:R-:W-:-:S13]  /*19f0*/  ISETP.GE.U32.AND P1, PT, R9, UR4, PT ;  /* 0x0000000409007c0c */ /* 0x000fda000bf26070 */
[----:B------:R-:W-:-:S05]  /*1a00*/  @P1 VIADD R9, R9, -UR4 ;  /* 0x8000000409091c36 */ /* 0x000fca0008000000 */
[----:B------:R-:W-:Y:S01]  /*1a10*/  SEL R9, R16, R9, !P0 ;  /* 0x0000000910097207 */ /* 0x000fe20004000000 */
[----:B------:R-:W-:Y:S06]  /*1a20*/  @!P3 BRA `(.L_x_13) ;  /* 0xfffffffc00b4b947 */ /* 0x000fec000383ffff */
[----:B------:R-:W-:Y:S05]  /*1a30*/  BRA `(.L_x_14) ;  /* 0x00000000007c7947 */ /* 0x000fea0003800000 */
.L_x_12:
        /* <DEDUP_REMOVED lines=12> */
.L_x_15:
[----:B------:R-:W-:Y:S01]  /*1b00*/  PRMT R12, R8, 0x9910, RZ ;  /* 0x00009910080c7816 */ /* 0x000fe200000000ff */
[--C-:B------:R-:W-:Y:S02]  /*1b10*/  IMAD.IADD R13, R13, 0x1, R8.reuse ;  /* 0x000000010d0d7824 */ /* 0x100fe400078e0208 */
[----:B------:R-:W-:Y:S01]  /*1b20*/  IMAD.MOV R15, RZ, RZ, -R8 ;  /* 0x000000ffff0f7224 */ /* 0x000fe200078e0a08 */
[----:B----4-:R-:W-:Y:S02]  /*1b30*/  SHF.L.U32 R9, R9, R12, RZ ;  /* 0x0000000c09097219 */ /* 0x010fe400000006ff */
[----:B------:R-:W-:Y:S02]  /*1b40*/  PRMT R11, R13, 0x9910, RZ ;  /* 0x000099100d0b7816 */ /* 0x000fe400000000ff */
[----:B------:R-:W-:Y:S01]  /*1b50*/  PRMT R15, R15, 0x7710, RZ ;  /* 0x000077100f0f7816 */ /* 0x000fe200000000ff */
[----:B------:R-:W-:Y:S01]  /*1b60*/  IMAD.HI.U32 R10, R14, R9, RZ ;  /* 0x000000090e0a7227 */ /* 0x000fe200078e00ff */
[----:B------:R-:W-:-:S02]  /*1b70*/  ISETP.GE.AND P2, PT, R11, R4, PT ;  /* 0x000000040b00720c */ /* 0x000fc40003f46270 */
[----:B------:R-:W-:Y:S01]  /*1b80*/  ISETP.GE.AND P3, PT, R5, R12, PT ;  /* 0x0000000c0500720c */ /* 0x000fe20003f66270 */
[----:B------:R-:W-:Y:S02]  /*1b90*/  IMAD.MOV R10, RZ, RZ, -R10 ;  /* 0x000000ffff0a7224 */ /* 0x000fe400078e0a0a */
[----:B------:R-:W-:Y:S02]  /*1ba0*/  IMAD.IADD R15, R0, 0x1, R15 ;  /* 0x00000001000f7824 */ /* 0x000fe400078e020f */
[----:B------:R-:W-:-:S03]  /*1bb0*/  IMAD R9, R10, UR4, R9 ;  /* 0x000000040a097c24 */ /* 0x000fc6000f8e0209 */
[----:B------:R-:W-:Y:S02]  /*1bc0*/  SEL R8, R15, R8, !P3 ;  /* 0x000000080f087207 */ /* 0x000fe40005800000 */
[----:B------:R-:W-:-:S13]  /*1bd0*/  ISETP.GE.U32.AND P1, PT, R9, UR4, PT ;  /* 0x0000000409007c0c */ /* 0x000fda000bf26070 */
[----:B------:R-:W-:-:S05]  /*1be0*/  @P1 VIADD R9, R9, -UR4 ;  /* 0x8000000409091c36 */ /* 0x000fca0008000000 */
[----:B------:R-:W-:-:S13]  /*1bf0*/  ISETP.GE.U32.AND P1, PT, R9, UR4, PT ;  /* 0x0000000409007c0c */ /* 0x000fda000bf26070 */
[----:B------:R-:W-:-:S05]  /*1c00*/  @P1 VIADD R9, R9, -UR4 ;  /* 0x8000000409091c36 */ /* 0x000fca0008000000 */
[----:B------:R-:W-:Y:S01]  /*1c10*/  SEL R9, R16, R9, !P0 ;  /* 0x0000000910097207 */ /* 0x000fe20004000000 */
[----:B------:R-:W-:Y:S06]  /*1c20*/  @!P2 BRA `(.L_x_15) ;  /* 0xfffffffc00b4a947 */ /* 0x000fec000383ffff */
.L_x_14:
[----:B------:R0:W-:Y:S02]  /*1c30*/  STS [R6], R9 ;  /* 0x0000000906007388 */ /* 0x0001e40000000800 */
.L_x_11:
[----:B------:R-:W2:Y:S02]  /*1c40*/  LDCU.U8 UR4, c[0x0][0x3a8] ;  /* 0x00007500ff0477ac */ /* 0x000ea40008000000 */
[----:B--2---:R-:W-:-:S04]  /*1c50*/  UPRMT UR4, UR4, 0x8880, URZ ;  /* 0x0000888004047896 */ /* 0x004fc800080000ff */
[----:B------:R-:W-:-:S09]  /*1c60*/  UISETP.NE.AND UP0, UPT, UR4, URZ, UPT ;  /* 0x000000ff0400728c */ /* 0x000fd2000bf05270 */
[----:B------:R-:W-:Y:S05]  /*1c70*/  BRA.U !UP0, `(.L_x_16) ;  /* 0x0000000108747547 */ /* 0x000fea000b800000 */
[----:B0-----:R-:W0:Y:S01]  /*1c80*/  LDC R9, c[0x0][0x388] ;  /* 0x0000e200ff097b82 */ /* 0x001e220000000800 */
[----:B------:R-:W-:Y:S02]  /*1c90*/  PRMT R0, R7, 0x9910, RZ ;  /* 0x0000991007007816 */ /* 0x000fe400000000ff */
[----:B0-----:R-:W-:-:S03]  /*1ca0*/  IABS R5, R9 ;  /* 0x0000000900057213 */ /* 0x001fc60000000000 */
[----:B------:R-:W-:Y:S01]  /*1cb0*/  IMAD.IADD R0, R9, 0x1, -R0 ;  /* 0x0000000109007824 */ /* 0x000fe200078e0a00 */
[----:B------:R-:W0:Y:S04]  /*1cc0*/  I2F.RP R4, R5 ;  /* 0x0000000500047306 */ /* 0x000e280000209400 */
[----:B------:R-:W-:-:S04]  /*1cd0*/  ISETP.GE.AND P2, PT, R0, RZ, PT ;  /* 0x000000ff0000720c */ /* 0x000fc80003f46270 */
[----:B0-----:R-:W0:Y:S02]  /*1ce0*/  MUFU.RCP R4, R4 ;  /* 0x0000000400047308 */ /* 0x001e240000001000 */
[----:B0-----:R-:W-:Y:S01]  /*1cf0*/  VIADD R2, R4, 0xffffffe ;  /* 0x0ffffffe04027836 */ /* 0x001fe20000000000 */
[----:B------:R-:W-:-:S05]  /*1d00*/  IABS R4, R0 ;  /* 0x0000000000047213 */ /* 0x000fca0000000000 */
[----:B------:R0:W2:Y:S02]  /*1d10*/  F2I.FTZ.U32.TRUNC.NTZ R3, R2 ;  /* 0x0000000200037305 */ /* 0x0000a4000021f000 */
[----:B0-----:R-:W-:Y:S02]  /*1d20*/  IMAD.MOV.U32 R2, RZ, RZ, RZ ;  /* 0x000000ffff027224 */ /* 0x001fe400078e00ff */
[----:B--2---:R-:W-:-:S04]  /*1d30*/  IMAD.MOV R8, RZ, RZ, -R3 ;  /* 0x000000ffff087224 */ /* 0x004fc800078e0a03 */
[----:B------:R-:W-:-:S04]  /*1d40*/  IMAD R7, R8, R5, RZ ;  /* 0x0000000508077224 */ /* 0x000fc800078e02ff */
[----:B------:R-:W-:Y:S02]  /*1d50*/  IMAD.HI.U32 R3, R3, R7, R2 ;  /* 0x0000000703037227 */ /* 0x000fe400078e0002 */
[----:B------:R-:W0:Y:S04]  /*1d60*/  LDS R7, [R6] ;  /* 0x0000000006077984 */ /* 0x000e280000000800 */
[----:B------:R-:W-:-:S04]  /*1d70*/  IMAD.HI.U32 R3, R3, R4, RZ ;  /* 0x0000000403037227 */ /* 0x000fc800078e00ff */
[----:B------:R-:W-:-:S04]  /*1d80*/  IMAD.MOV R3, RZ, RZ, -R3 ;  /* 0x000000ffff037224 */ /* 0x000fc800078e0a03 */
[C---:B------:R-:W-:Y:S02]  /*1d90*/  IMAD R4, R5.reuse, R3, R4 ;  /* 0x0000000305047224 */ /* 0x040fe400078e0204 */
[----:B------:R-:W2:Y:S03]  /*1da0*/  LDC.64 R2, c[0x0][0x380] ;  /* 0x0000e000ff027b82 */ /* 0x000ea60000000a00 */
[----:B------:R-:W-:-:S13]  /*1db0*/  ISETP.GT.U32.AND P0, PT, R5, R4, PT ;  /* 0x000000040500720c */ /* 0x000fda0003f04070 */
[----:B------:R-:W-:Y:S01]  /*1dc0*/  @!P0 IMAD.IADD R4, R4, 0x1, -R5 ;  /* 0x0000000104048824 */ /* 0x000fe200078e0a05 */
[----:B------:R-:W-:-:S04]  /*1dd0*/  ISETP.NE.AND P0, PT, R9, RZ, PT ;  /* 0x000000ff0900720c */ /* 0x000fc80003f05270 */
[----:B------:R-:W-:-:S13]  /*1de0*/  ISETP.GT.U32.AND P1, PT, R5, R4, PT ;  /* 0x000000040500720c */ /* 0x000fda0003f24070 */
[----:B------:R-:W-:-:S04]  /*1df0*/  @!P1 IMAD.IADD R4, R4, 0x1, -R5 ;  /* 0x0000000104049824 */ /* 0x000fc800078e0a05 */
[----:B------:R-:W-:Y:S01]  /*1e00*/  @!P2 IMAD.MOV R4, RZ, RZ, -R4 ;  /* 0x000000ffff04a224 */ /* 0x000fe200078e0a04 */
[----:B------:R-:W-:-:S05]  /*1e10*/  @!P0 LOP3.LUT R4, RZ, R9, RZ, 0x33, !PT ;  /* 0x00000009ff048212 */ /* 0x000fca00078e33ff */
[----:B--2---:R-:W-:-:S05]  /*1e20*/  IMAD.WIDE R2, R4, 0x4, R2 ;  /* 0x0000000404027825 */ /* 0x004fca00078e0202 */
[----:B0-----:R-:W-:Y:S01]  /*1e30*/  STG.E desc[UR8][R2.64], R7 ;  /* 0x0000000702007986 */ /* 0x001fe2000c101908 */
[----:B---3--:R-:W-:Y:S05]  /*1e40*/  EXIT ;  /* 0x000000000000794d */ /* 0x008fea0003800000 */
.L_x_16:
[----:B------:R-:W2:Y:S04]  /*1e50*/  LDS R5, [R6] ;  /* 0x0000000006057984 */ /* 0x000ea80000000800 */
[----:B--2---:R-:W-:Y:S01]  /*1e60*/  STG.E desc[UR8][R2.64], R5 ;  /* 0x0000000502007986 */ /* 0x004fe2000c101908 */
[----:B---3--:R-:W-:Y:S05]  /*1e70*/  EXIT ;  /* 0x000000000000794d */ /* 0x008fea0003800000 */
.L_x_17:
[----:B------:R-:W-:-:S00]  /*1e80*/  BRA `(.L_x_17) ;  /* 0xfffffffc00fc7947 */ /* 0x000fc0000383ffff */
[----:B------:R-:W-:-:S00]  /*1e90*/  NOP ;  /* 0x0000000000007918 */ /* 0x000fc00000000000 */
        /* <DEDUP_REMOVED lines=14> */
.L_x_43:


//--------------------- .text._Z18MulSMCGINTTKernel1PjissssiS_bb --------------------------
	.section	.text._Z18MulSMCGINTTKernel1PjissssiS_bb,"ax",@progbits
	.align	128
        .global         _Z18MulSMCGINTTKernel1PjissssiS_bb
        .type           _Z18MulSMCGINTTKernel1PjissssiS_bb,@function
        .size           _Z18MulSMCGINTTKernel1PjissssiS_bb,(.L_x_44 - _Z18MulSMCGINTTKernel1PjissssiS_bb)
        .other          _Z18MulSMCGINTTKernel1PjissssiS_bb,@"STO_CUDA_ENTRY STV_DEFAULT"
_Z18MulSMCGINTTKernel1PjissssiS_bb:
.text._Z18MulSMCGINTTKernel1PjissssiS_bb:
[----:B------:R-:W-:Y:S01]  /*0000*/  LDC R1, c[0x0][0x37c] ;  /* 0x0000df00ff017b82 */ /* 0x000fe20000000800 */
[----:B------:R-:W0:Y:S07]  /*0010*/  S2R R9, SR_TID.X ;  /* 0x0000000000097919 */ /* 0x000e2e0000002100 */
[----:B------:R-:W0:Y:S02]  /*0020*/  LDC R10, c[0x0][0x360] ;  /* 0x0000d800ff0a7b82 */ /* 0x000e240000000800 */
[----:B0-----:R-:W-:-:S13]  /*0030*/  ISETP.GE.U32.AND P0, PT, R9, R10, PT ;  /* 0x0000000a0900720c */ /* 0x001fda0003f06070 */
[----:B------:R-:W-:Y:S05]  /*0040*/  @P0 EXIT ;  /* 0x000000000000094d */ /* 0x000fea0003800000 */
[----:B------:R-:W0:Y:S01]  /*0050*/  S2UR UR4, SR_CTAID.X ;  /* 0x00000000000479c3 */ /* 0x000e220000002500 */
[----:B------:R-:W1:Y:S01]  /*0060*/  LDCU.64 UR6, c[0x0][0x380] ;  /* 0x00007000ff0677ac */ /* 0x000e620008000a00 */
[----:B------:R-:W2:Y:S01]  /*0070*/  LDCU.64 UR8, c[0x0][0x358] ;  /* 0x00006b00ff0877ac */ /* 0x000ea20008000a00 */
[----:B0-----:R-:W-:-:S04]  /*0080*/  IMAD R4, R10, UR4, R9 ;  /* 0x000000040a047c24 */ /* 0x001fc8000f8e0209 */
[----:B------:R-:W-:-:S05]  /*0090*/  IMAD.SHL.U32 R0, R4, 0x4, RZ ;  /* 0x0000000404007824 */ /* 0x000fca00078e00ff */
[----:B------:R-:W-:-:S04]  /*00a0*/  LOP3.LUT R0, R0, 0x3fffc, RZ, 0xc0, !PT ;  /* 0x0003fffc00007812 */ /* 0x000fc800078ec0ff */
[----:B-1----:R-:W-:Y:S01]  /*00b0*/  IADD3 R2, P0, PT, R0, UR6, RZ ;  /* 0x0000000600027c10 */ /* 0x002fe2000ff1e0ff */
[----:B------:R-:W0:Y:S01]  /*00c0*/  S2UR UR5, SR_CgaCtaId ;  /* 0x00000000000579c3 */ /* 0x000e220000008800 */
[----:B------:R-:W1:Y:S03]  /*00d0*/  LDCU.U16 UR6, c[0x0][0x390] ;  /* 0x00007200ff0677ac */ /* 0x000e660008000400 */
[----:B------:R-:W-:-:S05]  /*00e0*/  IMAD.X R3, RZ, RZ, UR7, P0 ;  /* 0x00000007ff037e24 */ /* 0x000fca00080e06ff */
[----:B--2---:R-:W2:Y:S01]  /*00f0*/  LDG.E R5, desc[UR8][R2.64] ;  /* 0x0000000802057981 */ /* 0x004ea2000c1e1900 */
[----:B------:R-:W3:Y:S01]  /*0100*/  LDCU.U16 UR7, c[0x0][0x392] ;  /* 0x00007240ff0777ac */ /* 0x000ee20008000400 */
[----:B------:R-:W-:Y:S01]  /*0110*/  IMAD.SHL.U32 R0, R9, 0x4, RZ ;  /* 0x0000000409007824 */ /* 0x000fe200078e00ff */
[----:B------:R-:W-:Y:S01]  /*0120*/  LOP3.LUT R4, R4, 0xffff, RZ, 0xc0, !PT ;  /* 0x0000ffff04047812 */ /* 0x000fe200078ec0ff */
[----:B------:R-:W-:Y:S02]  /*0130*/  UMOV UR4, 0x400 ;  /* 0x0000040000047882 */ /* 0x000fe40000000000 */
[----:B0-----:R-:W-:Y:S02]  /*0140*/  ULEA UR4, UR5, UR4, 0x18 ;  /* 0x0000000405047291 */ /* 0x001fe4000f8ec0ff */
[----:B-1----:R-:W-:Y:S02]  /*0150*/  UPRMT UR5, UR6, 0x9910, URZ ;  /* 0x0000991006057896 */ /* 0x002fe400080000ff */
[----:B---3--:R-:W-:-:S04]  /*0160*/  UPRMT UR6, UR7, 0x9910, URZ ;  /* 0x0000991007067896 */ /* 0x008fc800080000ff */
[----:B------:R-:W-:Y:S01]  /*0170*/  UISETP.GE.AND UP0, UPT, UR6, UR5, UPT ;  /* 0x000000050600728c */ /* 0x000fe2000bf06270 */
[----:B--2---:R0:W-:Y:S01]  /*0180*/  STS [R0+UR4], R5 ;  /* 0x0000000500007988 */ /* 0x0041e20008000804 */
[----:B------:R-:W-:Y:S07]  /*0190*/  BAR.SYNC.DEFER_BLOCKING 0x0 ;  /* 0x0000000000007b1d */ /* 0x000fee0000010000 */
[----:B------:R-:W-:Y:S05]  /*01a0*/  BRA.U !UP0, `(.L_x_18) ;  /* 0x0000000908247547 */ /* 0x000fea000b800000 */
[C---:B------:R-:W-:Y:S01]  /*01b0*/  LOP3.LUT R6, R9.reuse, 0x1, RZ, 0xc0, !PT ;  /* 0x0000000109067812 */ /* 0x040fe200078ec0ff */
[C---:B------:R-:W-:Y:S01]  /*01c0*/  IMAD.SHL.U32 R8, R9.reuse, 0x2, RZ ;  /* 0x0000000209087824 */ /* 0x040fe200078e00ff */
[----:B0-----:R-:W-:Y:S01]  /*01d0*/  SHF.R.U32.HI R5, RZ, 0x1, R9 ;  /* 0x00000001ff057819 */ /* 0x001fe20000011609 */
[----:B------:R-:W0:Y:S01]  /*01e0*/  LDCU.U8 UR5, c[0x0][0x3a0] ;  /* 0x00007400ff0577ac */ /* 0x000e220008000000 */
[----:B------:R-:W-:Y:S02]  /*01f0*/  ISETP.NE.U32.AND P0, PT, R6, 0x1, PT ;  /* 0x000000010600780c */ /* 0x000fe40003f05070 */
[----:B------:R-:W-:Y:S01]  /*0200*/  LEA.HI R6, R10, R5, RZ, 0x1f ;  /* 0x000000050a067211 */ /* 0x000fe200078ff8ff */
[----:B------:R-:W1:Y:S01]  /*0210*/  LDCU UR12, c[0x0][0x394] ;  /* 0x00007280ff0c77ac */ /* 0x000e620008000800 */
[----:B------:R-:W-:Y:S02]  /*0220*/  LOP3.LUT R7, R9, 0x1, RZ, 0xc, !PT ;  /* 0x0000000109077812 */ /* 0x000fe400078e0cff */
[----:B------:R-:W-:Y:S01]  /*0230*/  SEL R6, R6, RZ, !P0 ;  /* 0x000000ff06067207 */ /* 0x000fe20004000000 */
[----:B------:R-:W2:Y:S01]  /*0240*/  LDCU.U8 UR14, c[0x0][0x3a0] ;  /* 0x00007400ff0e77ac */ /* 0x000ea20008000000 */
[----:B------:R-:W-:-:S02]  /*0250*/  LOP3.LUT R8, R8, 0x2, RZ, 0xc0, !PT ;  /* 0x0000000208087812 */ /* 0x000fc400078ec0ff */
[----:B------:R-:W-:Y:S01]  /*0260*/  LOP3.LUT R9, R9, 0x3fe, RZ, 0xc0, !PT ;  /* 0x000003fe09097812 */ /* 0x000fe200078ec0ff */
[----:B------:R-:W-:Y:S01]  /*0270*/  IMAD R6, R5, R7, R6 ;  /* 0x0000000705067224 */ /* 0x000fe200078e0206 */
[----:B------:R-:W-:Y:S01]  /*0280*/  LOP3.LUT R18, R0, 0xff8, RZ, 0xc0, !PT ;  /* 0x00000ff800127812 */ /* 0x000fe200078ec0ff */
[----:B------:R-:W-:Y:S01]  /*0290*/  IMAD.MOV R7, RZ, RZ, -R8 ;  /* 0x000000ffff077224 */ /* 0x000fe200078e0a08 */
[----:B------:R-:W3:Y:S01]  /*02a0*/  LDCU.U16 UR13, c[0x0][0x390] ;  /* 0x00007200ff0d77ac */ /* 0x000ee20008000400 */
[--C-:B------:R-:W-:Y:S02]  /*02b0*/  IMAD.IADD R9, R9, 0x1, R10.reuse ;  /* 0x0000000109097824 */ /* 0x100fe400078e020a */
[C---:B------:R-:W-:Y:S01]  /*02c0*/  IMAD.IADD R11, R6.reuse, 0x1, R10 ;  /* 0x00000001060b7824 */ /* 0x040fe200078e020a */
[----:B------:R-:W-:Y:S01]  /*02d0*/  PRMT R7, R7, 0x7710, RZ ;  /* 0x0000771007077816 */ /* 0x000fe200000000ff */
[----:B0-----:R-:W-:Y:S01]  /*02e0*/  UPRMT UR5, UR5, 0x8880, URZ ;  /* 0x0000888005057896 */ /* 0x001fe200080000ff */
[----:B------:R-:W-:Y:S01]  /*02f0*/  IMAD.U32 R8, RZ, RZ, UR7 ;  /* 0x00000007ff087e24 */ /* 0x000fe2000f8e00ff */
[----:B------:R-:W-:Y:S01]  /*0300*/  LEA R9, R9, UR4, 0x2 ;  /* 0x0000000409097c11 */ /* 0x000fe2000f8e10ff */
[----:B------:R-:W0:Y:S01]  /*0310*/  LDCU.64 UR10, c[0x0][0x398] ;  /* 0x00007300ff0a77ac */ /* 0x000e220008000a00 */
[----:B------:R-:W-:Y:S01]  /*0320*/  VIADD R7, R7, 0x1 ;  /* 0x0000000107077836 */ /* 0x000fe20000000000 */
[----:B------:R-:W-:-:S02]  /*0330*/  LEA R10, R6, UR4, 0x2 ;  /* 0x00000004060a7c11 */ /* 0x000fc4000f8e10ff */
[----:B------:R-:W-:Y:S01]  /*0340*/  LEA R11, R11, UR4, 0x2 ;  /* 0x000000040b0b7c11 */ /* 0x000fe2000f8e10ff */
[----:B------:R-:W-:Y:S01]  /*0350*/  UISETP.NE.AND UP0, UPT, UR5, URZ, UPT ;  /* 0x000000ff0500728c */ /* 0x000fe2000bf05270 */
[----:B-12---:R-:W-:-:S10]  /*0360*/  PRMT R12, R7, 0x9910, RZ ;  /* 0x00009910070c7816 */ /* 0x006fd400000000ff */
.L_x_24:
[----:B-1234-:R1:W2:Y:S01]  /*0370*/  LDS.64 R6, [R18+UR4] ;  /* 0x0000000412067984 */ /* 0x01e2a20008000a00 */
[----:B------:R-:W-:Y:S05]  /*0380*/  BRA.U !UP0, `(.L_x_19) ;  /* 0x0000000108707547 */ /* 0x000fea000b800000 */
[----:B------:R-:W-:Y:S01]  /*0390*/  PRMT R13, R8, 0x9910, RZ ;  /* 0x00009910080d7816 */ /* 0x000fe200000000ff */
[----:B------:R-:W-:-:S03]  /*03a0*/  IMAD.MOV.U32 R14, RZ, RZ, -0x1 ;  /* 0xffffffffff0e7424 */ /* 0x000fc600078e00ff */
[----:B------:R-:W-:-:S04]  /*03b0*/  IADD3 R13, PT, PT, R13, -0x1, RZ ;  /* 0xffffffff0d0d7810 */ /* 0x000fc80007ffe0ff */
[----:B------:R-:W-:-:S04]  /*03c0*/  SHF.L.U32 R14, R14, R13, RZ ;  /* 0x0000000d0e0e7219 */ /* 0x000fc800000006ff */
[----:B------:R-:W-:-:S04]  /*03d0*/  LOP3.LUT R14, R14, R5, RZ, 0xc0, !PT ;  /* 0x000000050e0e7212 */ /* 0x000fc800078ec0ff */
[----:B0-----:R-:W-:-:S05]  /*03e0*/  LEA R16, P0, R14, UR10, 0x2 ;  /* 0x0000000a0e107c11 */ /* 0x001fca000f8010ff */
[----:B------:R-:W-:-:S05]  /*03f0*/  IMAD.X R17, RZ, RZ, UR11, P0 ;  /* 0x0000000bff117e24 */ /* 0x000fca00080e06ff */
[----:B------:R-:W2:Y:S01]  /*0400*/  LDG.E R16, desc[UR8][R16.64] ;  /* 0x0000000810107981 */ /* 0x000ea2000c1e1900 */
[----:B------:R-:W0:Y:S01]  /*0410*/  I2F.U32.RP R13, UR12 ;  /* 0x0000000c000d7d06 */ /* 0x000e220008209000 */
[----:B------:R-:W-:-:S07]  /*0420*/  ISETP.NE.U32.AND P1, PT, RZ, UR12, PT ;  /* 0x0000000cff007c0c */ /* 0x000fce000bf25070 */
[----:B0-----:R-:W0:Y:S02]  /*0430*/  MUFU.RCP R13, R13 ;  /* 0x0000000d000d7308 */ /* 0x001e240000001000 */
[----:B0-----:R-:W-:-:S06]  /*0440*/  VIADD R14, R13, 0xffffffe ;  /* 0x0ffffffe0d0e7836 */ /* 0x001fcc0000000000 */
[----:B------:R0:W4:Y:S02]  /*0450*/  F2I.FTZ.U32.TRUNC.NTZ R15, R14 ;  /* 0x0000000e000f7305 */ /* 0x000124000021f000 */
[----:B0-----:R-:W-:Y:S02]  /*0460*/  IMAD.MOV.U32 R14, RZ, RZ, RZ ;  /* 0x000000ffff0e7224 */ /* 0x001fe400078e00ff */
[----:B----4-:R-:W-:-:S04]  /*0470*/  IMAD.MOV R19, RZ, RZ, -R15 ;  /* 0x000000ffff137224 */ /* 0x010fc800078e0a0f */
[----:B------:R-:W-:-:S04]  /*0480*/  IMAD R19, R19, UR12, RZ ;  /* 0x0000000c13137c24 */ /* 0x000fc8000f8e02ff */
[----:B------:R-:W-:Y:S01]  /*0490*/  IMAD.HI.U32 R20, R15, R19, R14 ;  /* 0x000000130f147227 */ /* 0x000fe200078e000e */
[----:B--2---:R-:W-:-:S05]  /*04a0*/  SHF.L.U32 R7, R7, R16, RZ ;  /* 0x0000001007077219 */ /* 0x004fca00000006ff */
[----:B------:R-:W-:-:S04]  /*04b0*/  IMAD.HI.U32 R20, R20, R7, RZ ;  /* 0x0000000714147227 */ /* 0x000fc800078e00ff */
[----:B------:R-:W-:-:S04]  /*04c0*/  IMAD.MOV R20, RZ, RZ, -R20 ;  /* 0x000000ffff147224 */ /* 0x000fc800078e0a14 */
[----:B------:R-:W-:-:S05]  /*04d0*/  IMAD R7, R20, UR12, R7 ;  /* 0x0000000c14077c24 */ /* 0x000fca000f8e0207 */
[----:B------:R-:W-:-:S13]  /*04e0*/  ISETP.GE.U32.AND P0, PT, R7, UR12, PT ;  /* 0x0000000c07007c0c */ /* 0x000fda000bf06070 */
[----:B------:R-:W-:-:S05]  /*04f0*/  @P0 VIADD R7, R7, -UR12 ;  /* 0x8000000c07070c36 */ /* 0x000fca0008000000 */
[----:B------:R-:W-:-:S13]  /*0500*/  ISETP.GE.U32.AND P0, PT, R7, UR12, PT ;  /* 0x0000000c07007c0c */ /* 0x000fda000bf06070 */
[----:B------:R-:W-:Y:S01]  /*0510*/  @P0 VIADD R7, R7, -UR12 ;  /* 0x8000000c07070c36 */ /* 0x000fe20008000000 */
[----:B------:R-:W-:-:S05]  /*0520*/  @!P1 LOP3.LUT R7, RZ, UR12, RZ, 0x33, !PT ;  /* 0x0000000cff079c12 */ /* 0x000fca000f8e33ff */
[----:B------:R-:W-:Y:S01]  /*0530*/  IMAD.MOV.U32 R13, RZ, RZ, R7 ;  /* 0x000000ffff0d7224 */ /* 0x000fe200078e0007 */
[----:B------:R-:W-:Y:S06]  /*0540*/  BRA `(.L_x_20) ;  /* 0x0000000000047947 */ /* 0x000fec0003800000 */
.L_x_19:
[----:B--2---:R-:W-:-:S07]  /*0550*/  IMAD.MOV.U32 R13, RZ, RZ, R7 ;  /* 0x000000ffff0d7224 */ /* 0x004fce00078e0007 */
.L_x_20:
[----:B------:R-:W2:Y:S01]  /*0560*/  I2F.U32.RP R15, UR12 ;  /* 0x0000000c000f7d06 */ /* 0x000ea20008209000 */
[----:B------:R-:W-:Y:S01]  /*0570*/  VIADD R14, R6, UR12 ;  /* 0x0000000c060e7c36 */ /* 0x000fe20008000000 */
[----:B---3--:R-:W-:Y:S01]  /*0580*/  UPRMT UR5, UR13, 0x9910, URZ ;  /* 0x000099100d057896 */ /* 0x008fe200080000ff */
[----:B------:R-:W-:Y:S02]  /*0590*/  IMAD.MOV.U32 R6, RZ, RZ, RZ ;  /* 0x000000ffff067224 */ /* 0x000fe400078e00ff */
[----:B------:R-:W-:-:S03]  /*05a0*/  IMAD R13, R12, R13, R14 ;  /* 0x0000000d0c0d7224 */ /* 0x000fc600078e020e */
[----:B--2---:R-:W2:Y:S02]  /*05b0*/  MUFU.RCP R15, R15 ;  /* 0x0000000f000f7308 */ /* 0x004ea40000001000 */
[----:B--2---:R-:W-:Y:S02]  /*05c0*/  IADD3 R16, PT, PT, R15, 0xffffffe, RZ ;  /* 0x0ffffffe0f107810 */ /* 0x004fe40007ffe0ff */
[----:B------:R-:W-:-:S04]  /*05d0*/  PRMT R15, R8, 0x9910, RZ ;  /* 0x00009910080f7816 */ /* 0x000fc800000000ff */
[----:B------:R-:W2:Y:S02]  /*05e0*/  F2I.FTZ.U32.TRUNC.NTZ R7, R16 ;  /* 0x0000001000077305 */ /* 0x000ea4000021f000 */
[----:B--2---:R-:W-:-:S04]  /*05f0*/  IMAD.MOV R17, RZ, RZ, -R7 ;  /* 0x000000ffff117224 */ /* 0x004fc800078e0a07 */
[----:B------:R-:W-:-:S04]  /*0600*/  IMAD R17, R17, UR12, RZ ;  /* 0x0000000c11117c24 */ /* 0x000fc8000f8e02ff */
[----:B------:R-:W-:-:S06]  /*0610*/  IMAD.HI.U32 R6, R7, R17, R6 ;  /* 0x0000001107067227 */ /* 0x000fcc00078e0006 */
[----:B------:R-:W-:-:S04]  /*0620*/  IMAD.HI.U32 R7, R6, R13, RZ ;  /* 0x0000000d06077227 */ /* 0x000fc800078e00ff */
[----:B------:R-:W-:Y:S01]  /*0630*/  IMAD.MOV R14, RZ, RZ, -R7 ;  /* 0x000000ffff0e7224 */ /* 0x000fe200078e0a07 */
[----:B------:R-:W-:-:S03]  /*0640*/  LOP3.LUT R7, RZ, UR12, RZ, 0x33, !PT ;  /* 0x0000000cff077c12 */ /* 0x000fc6000f8e33ff */
[----:B------:R-:W-:-:S05]  /*0650*/  IMAD R14, R14, UR12, R13 ;  /* 0x0000000c0e0e7c24 */ /* 0x000fca000f8e020d */
[----:B------:R-:W-:-:S13]  /*0660*/  ISETP.GE.U32.AND P0, PT, R14, UR12, PT ;  /* 0x0000000c0e007c0c */ /* 0x000fda000bf06070 */
[----:B------:R-:W-:Y:S01]  /*0670*/  @P0 VIADD R14, R14, -UR12 ;  /* 0x8000000c0e0e0c36 */ /* 0x000fe20008000000 */
[----:B------:R-:W-:-:S04]  /*0680*/  ISETP.NE.U32.AND P0, PT, RZ, UR12, PT ;  /* 0x0000000cff007c0c */ /* 0x000fc8000bf05070 */
[----:B------:R-:W-:-:S13]  /*0690*/  ISETP.GE.U32.AND P1, PT, R14, UR12, PT ;  /* 0x0000000c0e007c0c */ /* 0x000fda000bf26070 */
[----:B------:R-:W-:Y:S01]  /*06a0*/  @P1 VIADD R14, R14, -UR12 ;  /* 0x8000000c0e0e1c36 */ /* 0x000fe20008000000 */
[----:B------:R-:W-:-:S04]  /*06b0*/  ISETP.NE.AND P1, PT, R15, UR5, PT ;  /* 0x000000050f007c0c */ /* 0x000fc8000bf25270 */
[----:B------:R-:W-:-:S05]  /*06c0*/  SEL R14, R7, R14, !P0 ;  /* 0x0000000e070e7207 */ /* 0x000fca0004000000 */
[----:B------:R2:W-:Y:S01]  /*06d0*/  STS [R11], R14 ;  /* 0x0000000e0b007388 */ /* 0x0005e20000000800 */
[----:B------:R-:W-:Y:S06]  /*06e0*/  BAR.SYNC.DEFER_BLOCKING 0x0 ;  /* 0x0000000000007b1d */ /* 0x000fec0000010000 */
[----:B------:R-:W-:Y:S05]  /*06f0*/  @!P1 BRA `(.L_x_21) ;  /* 0x0000000000b49947 */ /* 0x000fea0003800000 */
[----:B------:R-:W3:Y:S01]  /*0700*/  LDS R13, [R9] ;  /* 0x00000000090d7984 */ /* 0x000ee20000000800 */
[----:B------:R-:W-:-:S04]  /*0710*/  UPRMT UR6, UR14, 0x8880, URZ ;  /* 0x000088800e067896 */ /* 0x000fc800080000ff */
[----:B------:R-:W-:Y:S01]  /*0720*/  UISETP.NE.AND UP0, UPT, UR6, URZ, UPT ;  /* 0x000000ff0600728c */ /* 0x000fe2000bf05270 */
[----:B---3--:R-:W-:-:S08]  /*0730*/  VIADD R13, R13, UR12 ;  /* 0x0000000c0d0d7c36 */ /* 0x008fd00008000000 */
[----:B------:R-:W-:Y:S05]  /*0740*/  BRA.U !UP0, `(.L_x_22) ;  /* 0x0000000108707547 */ /* 0x000fea000b800000 */
[----:B--2---:R-:W-:Y:S01]  /*0750*/  VIADD R14, R15, 0xfffffffe ;  /* 0xfffffffe0f0e7836 */ /* 0x004fe20000000000 */
[----:B------:R-:W-:Y:S01]  /*0760*/  MOV R15, 0xffffffff ;  /* 0xffffffff000f7802 */ /* 0x000fe20000000f00 */
[----:B------:R-:W2:Y:S03]  /*0770*/  LDS R16, [R9+0x4] ;  /* 0x0000040009107984 */ /* 0x000ea60000000800 */
[----:B------:R-:W-:-:S04]  /*0780*/  SHF.L.U32 R14, R15, R14, RZ ;  /* 0x0000000e0f0e7219 */ /* 0x000fc800000006ff */
[----:B------:R-:W-:-:S04]  /*0790*/  LOP3.LUT R14, R14, R5, RZ, 0xc0, !PT ;  /* 0x000000050e0e7212 */ /* 0x000fc800078ec0ff */
[----:B0-----:R-:W-:-:S05]  /*07a0*/  LEA R14, P1, R14, UR10, 0x2 ;  /* 0x0000000a0e0e7c11 */ /* 0x001fca000f8210ff */
[----:B------:R-:W-:-:S06]  /*07b0*/  IMAD.X R15, RZ, RZ, UR11, P1 ;  /* 0x0000000bff0f7e24 */ /* 0x000fcc00088e06ff */
[----:B------:R-:W2:Y:S02]  /*07c0*/  LDG.E R15, desc[UR8][R14.64] ;  /* 0x000000080e0f7981 */ /* 0x000ea4000c1e1900 */
[----:B--2---:R-:W-:-:S05]  /*07d0*/  SHF.L.U32 R17, R16, R15, RZ ;  /* 0x0000000f10117219 */ /* 0x004fca00000006ff */
[----:B------:R-:W-:-:S04]  /*07e0*/  IMAD.HI.U32 R16, R6, R17, RZ ;  /* 0x0000001106107227 */ /* 0x000fc800078e00ff */
[----:B------:R-:W-:-:S04]  /*07f0*/  IMAD.MOV R16, RZ, RZ, -R16 ;  /* 0x000000ffff107224 */ /* 0x000fc800078e0a10 */
[----:B------:R-:W-:-:S05]  /*0800*/  IMAD R16, R16, UR12, R17 ;  /* 0x0000000c10107c24 */ /* 0x000fca000f8e0211 */
[----:B------:R-:W-:-:S13]  /*0810*/  ISETP.GE.U32.AND P1, PT, R16, UR12, PT ;  /* 0x0000000c10007c0c */ /* 0x000fda000bf26070 */
[----:B------:R-:W-:-:S05]  /*0820*/  @P1 VIADD R16, R16, -UR12 ;  /* 0x8000000c10101c36 */ /* 0x000fca0008000000 */
[----:B------:R-:W-:-:S13]  /*0830*/  ISETP.GE.U32.AND P1, PT, R16, UR12, PT ;  /* 0x0000000c10007c0c */ /* 0x000fda000bf26070 */
[----:B------:R-:W-:-:S05]  /*0840*/  @P1 VIADD R16, R16, -UR12 ;  /* 0x8000000c10101c36 */ /* 0x000fca0008000000 */
[----:B------:R-:W-:-:S05]  /*0850*/  SEL R16, R7, R16, !P0 ;  /* 0x0000001007107207 */ /* 0x000fca0004000000 */
[----:B------:R-:W-:-:S04]  /*0860*/  IMAD R13, R12, R16, R13 ;  /* 0x000000100c0d7224 */ /* 0x000fc800078e020d */
        /* <DEDUP_REMOVED lines=8> */
[----:B------:R4:W-:Y:S01]  /*08f0*/  STS [R10], R7 ;  /* 0x000000070a007388 */ /* 0x0009e20000000800 */
[----:B------:R-:W-:Y:S05]  /*0900*/  BRA `(.L_x_23) ;  /* 0x0000000000387947 */ /* 0x000fea0003800000 */
.L_x_22:
[----:B--2---:R-:W2:Y:S02]  /*0910*/  LDS R14, [R9+0x4] ;  /* 0x00000400090e7984 */ /* 0x004ea40000000800 */
[----:B--2---:R-:W-:-:S04]  /*0920*/  IMAD R13, R12, R14, R13 ;  /* 0x0000000e0c0d7224 */ /* 0x004fc800078e020d */
[----:B------:R-:W-:-:S04]  /*0930*/  IMAD.HI.U32 R6, R6, R13, RZ ;  /* 0x0000000d06067227 */ /* 0x000fc800078e00ff */
[----:B------:R-:W-:-:S04]  /*0940*/  IMAD.MOV R6, RZ, RZ, -R6 ;  /* 0x000000ffff067224 */ /* 0x000fc800078e0a06 */
[----:B------:R-:W-:-:S05]  /*0950*/  IMAD R6, R6, UR12, R13 ;  /* 0x0000000c06067c24 */ /* 0x000fca000f8e020d */
[----:B------:R-:W-:-:S13]  /*0960*/  ISETP.GE.U32.AND P1, PT, R6, UR12, PT ;  /* 0x0000000c06007c0c */ /* 0x000fda000bf26070 */
[----:B------:R-:W-:-:S04]  /*0970*/  @P1 IADD3 R6, PT, PT, R6, -UR12, RZ ;  /* 0x8000000c06061c10 */ /* 0x000fc8000fffe0ff */
[----:B------:R-:W-:-:S13]  /*0980*/  ISETP.GE.U32.AND P1, PT, R6, UR12, PT ;  /* 0x0000000c06007c0c */ /* 0x000fda000bf26070 */
[----:B------:R-:W-:-:S05]  /*0990*/  @P1 VIADD R6, R6, -UR12 ;  /* 0x8000000c06061c36 */ /* 0x000fca0008000000 */
[----:B------:R-:W-:-:S05]  /*09a0*/  SEL R7, R7, R6, !P0 ;  /* 0x0000000607077207 */ /* 0x000fca0004000000 */
[----:B------:R2:W-:Y:S01]  /*09b0*/  STS [R10], R7 ;  /* 0x000000070a007388 */ /* 0x0005e20000000800 */
[----:B------:R-:W-:Y:S05]  /*09c0*/  BRA `(.L_x_23) ;  /* 0x0000000000087947 */ /* 0x000fea0003800000 */
.L_x_21:
[----:B------:R-:W3:Y:S04]  /*09d0*/  LDS R7, [R11] ;  /* 0x000000000b077984 */ /* 0x000ee80000000800 */
[----:B---3--:R3:W-:Y:S02]  /*09e0*/  STS [R10], R7 ;  /* 0x000000070a007388 */ /* 0x0087e40000000800 */
.L_x_23:
[----:B------:R-:W-:Y:S01]  /*09f0*/  VIADD R8, R8, 0xfffffffe ;  /* 0xfffffffe08087836 */ /* 0x000fe20000000000 */
[----:B------:R-:W-:Y:S04]  /*0a00*/  BAR.SYNC.DEFER_BLOCKING 0x0 ;  /* 0x0000000000007b1d */ /* 0x000fe80000010000 */
[----:B------:R-:W-:-:S04]  /*0a10*/  PRMT R6, R8, 0x9910, RZ ;  /* 0x0000991008067816 */ /* 0x000fc800000000ff */
[----:B------:R-:W-:-:S13]  /*0a20*/  ISETP.GE.AND P0, PT, R6, UR5, PT ;  /* 0x0000000506007c0c */ /* 0x000fda000bf06270 */
[----:B------:R-:W-:Y:S05]  /*0a30*/  @P0 BRA `(.L_x_24) ;  /* 0xfffffff8004c0947 */ /* 0x000fea000383ffff */
.L_x_18:
[----:B------:R-:W5:Y:S02]  /*0a40*/  LDCU.S8 UR5, c[0x0][0x3a1] ;  /* 0x00007420ff0577ac */ /* 0x000f640008000200 */
[----:B-----5:R-:W-:-:S09]  /*0a50*/  UISETP.NE.AND UP0, UPT, UR5, URZ, UPT ;  /* 0x000000ff0500728c */ /* 0x020fd2000bf05270 */
[----:B------:R-:W-:Y:S05]  /*0a60*/  BRA.U !UP0, `(.L_x_25) ;  /* 0x0000000508fc7547 */ /* 0x000fea000b800000 */
[----:B------:R-:W5:Y:S08]  /*0a70*/  LDC.U16 R6, c[0x0][0x392] ;  /* 0x0000e480ff067b82 */ /* 0x000f700000000400 */
[----:B0-----:R-:W0:Y:S01]  /*0a80*/  LDC.U16 R5, c[0x0][0x38c] ;  /* 0x0000e300ff057b82 */ /* 0x001e220000000400 */
[----:B-----5:R-:W-:-:S05]  /*0a90*/  IMAD.MOV R6, RZ, RZ, -R6 ;  /* 0x000000ffff067224 */ /* 0x020fca00078e0a06 */
[----:B------:R-:W-:-:S05]  /*0aa0*/  PRMT R6, R6, 0x7710, RZ ;  /* 0x0000771006067816 */ /* 0x000fca00000000ff */
[----:B0-----:R-:W-:-:S05]  /*0ab0*/  IMAD R6, R5, 0x2, R6 ;  /* 0x0000000205067824 */ /* 0x001fca00078e0206 */
[----:B------:R-:W-:-:S04]  /*0ac0*/  PRMT R5, R6, 0x9910, RZ ;  /* 0x0000991006057816 */ /* 0x000fc800000000ff */
[----:B------:R-:W-:-:S04]  /*0ad0*/  IABS R5, R5 ;  /* 0x0000000500057213 */ /* 0x000fc80000000000 */
[----:B------:R-:W-:-:S13]  /*0ae0*/  ISETP.GE.AND P0, PT, R5, 0x1, PT ;  /* 0x000000010500780c */ /* 0x000fda0003f06270 */
[----:B------:R-:W-:Y:S05]  /*0af0*/  @!P0 BRA `(.L_x_26) ;  /* 0x00000004004c8947 */ /* 0x000fea0003800000 */
[----:B------:R-:W0:Y:S01]  /*0b00*/  LDCU.U16 UR5, c[0x0][0x38c] ;  /* 0x00007180ff0577ac */ /* 0x000e220008000400 */
[C---:B--234-:R-:W-:Y:S01]  /*0b10*/  PRMT R7, R6.reuse, 0x9910, RZ ;  /* 0x0000991006077816 */ /* 0x05cfe200000000ff */
[----:B------:R2:W3:Y:S01]  /*0b20*/  LDS R9, [R0+UR4] ;  /* 0x0000000400097984 */ /* 0x0004e20008000800 */
[C---:B------:R-:W-:Y:S02]  /*0b30*/  PRMT R10, R6.reuse, 0x9910, RZ ;  /* 0x00009910060a7816 */ /* 0x040fe400000000ff */
[----:B------:R-:W-:Y:S02]  /*0b40*/  IABS R8, R7 ;  /* 0x0000000700087213 */ /* 0x000fe40000000000 */
[----:B------:R-:W-:Y:S01]  /*0b50*/  PRMT R11, R6, 0x9910, RZ ;  /* 0x00009910060b7816 */ /* 0x000fe200000000ff */
[----:B------:R-:W-:Y:S01]  /*0b60*/  IMAD.MOV.U32 R7, RZ, RZ, R10 ;  /* 0x000000ffff077224 */ /* 0x000fe200078e000a */
[----:B------:R-:W-:Y:S02]  /*0b70*/  PRMT R6, R8, 0x7710, RZ ;  /* 0x0000771008067816 */ /* 0x000fe400000000ff */
[----:B------:R-:W-:-:S02]  /*0b80*/  IABS R11, R11 ;  /* 0x0000000b000b7213 */ /* 0x000fc40000000000 */
[----:B------:R-:W-:-:S03]  /*0b90*/  ISETP.GT.AND P0, PT, R7, -0x1, PT ;  /* 0xffffffff0700780c */ /* 0x000fc60003f04270 */
[----:B------:R-:W-:Y:S01]  /*0ba0*/  IMAD.MOV.U32 R7, RZ, RZ, R11 ;  /* 0x000000ffff077224 */ /* 0x000fe200078e000b */
[----:B0-----:R-:W-:Y:S02]  /*0bb0*/  UIADD3 UR6, UPT, UPT, URZ, -UR5, URZ ;  /* 0x80000005ff067290 */ /* 0x001fe4000fffe0ff */
[----:B------:R-:W-:Y:S02]  /*0bc0*/  UPRMT UR5, UR5, 0x9910, URZ ;  /* 0x0000991005057896 */ /* 0x000fe400080000ff */
[----:B------:R-:W-:-:S04]  /*0bd0*/  UPRMT UR6, UR6, 0x7710, URZ ;  /* 0x0000771006067896 */ /* 0x000fc800080000ff */
[----:B------:R-:W-:Y:S01]  /*0be0*/  UIADD3 UR6, UPT, UPT, UR6, 0x1f, URZ ;  /* 0x0000001f06067890 */ /* 0x000fe2000fffe0ff */
[----:B------:R-:W-:-:S05]  /*0bf0*/  VIADD R7, R7, -UR5 ;  /* 0x8000000507077c36 */ /* 0x000fca0008000000 */
[----:B------:R-:W-:Y:S01]  /*0c00*/  VIMNMX.S16x2 R8, PT, PT, R6, UR6, PT ;  /* 0x0000000606087c48 */ /* 0x000fe2000bfe0300 */
        /* <DEDUP_REMOVED lines=8> */
[----:B------:R0:W2:Y:S02]  /*0c90*/  F2I.FTZ.U32.TRUNC.NTZ R11, R10 ;  /* 0x0000000a000b7305 */ /* 0x0000a4000021f000 */
[----:B0-----:R-:W-:Y:S01]  /*0ca0*/  IMAD.MOV.U32 R10, RZ, RZ, RZ ;  /* 0x000000ffff0a7224 */ /* 0x001fe200078e00ff */
[----:B--2---:R-:W-:-:S05]  /*0cb0*/  IADD3 R15, PT, PT, RZ, -R11, RZ ;  /* 0x8000000bff0f7210 */ /* 0x004fca0007ffe0ff */
[----:B------:R-:W-:-:S04]  /*0cc0*/  IMAD R15, R15, UR5, RZ ;  /* 0x000000050f0f7c24 */ /* 0x000fc8000f8e02ff */
[----:B------:R-:W-:-:S07]  /*0cd0*/  IMAD.HI.U32 R14, R11, R15, R10 ;  /* 0x0000000f0b0e7227 */ /* 0x000fce00078e000a */
.L_x_28:
[----:B------:R-:W-:Y:S01]  /*0ce0*/  PRMT R10, R8, 0x9910, RZ ;  /* 0x00009910080a7816 */ /* 0x000fe200000000ff */
[----:B------:R-:W-:-:S03]  /*0cf0*/  IMAD.IADD R13, R13, 0x1, R8 ;  /* 0x000000010d0d7824 */ /* 0x000fc600078e0208 */
[-C--:B---3--:R-:W-:Y:S02]  /*0d00*/  SHF.R.W.U32 R9, R9, R10.reuse, R9 ;  /* 0x0000000a09097219 */ /* 0x088fe40000001e09 */
[----:B------:R-:W-:-:S03]  /*0d10*/  ISETP.GE.AND P2, PT, R7, R10, PT ;  /* 0x0000000a0700720c */ /* 0x000fc60003f46270 */
[----:B------:R-:W-:-:S04]  /*0d20*/  IMAD.HI.U32 R11, R14, R9, RZ ;  /* 0x000000090e0b7227 */ /* 0x000fc800078e00ff */
[----:B------:R-:W-:Y:S02]  /*0d30*/  IMAD.MOV R12, RZ, RZ, -R11 ;  /* 0x000000ffff0c7224 */ /* 0x000fe400078e0a0b */
[----:B------:R-:W-:Y:S02]  /*0d40*/  IMAD.MOV R11, RZ, RZ, -R8 ;  /* 0x000000ffff0b7224 */ /* 0x000fe400078e0a08 */
[----:B------:R-:W-:Y:S01]  /*0d50*/  IMAD R9, R12, UR5, R9 ;  /* 0x000000050c097c24 */ /* 0x000fe2000f8e0209 */
[----:B------:R-:W-:Y:S02]  /*0d60*/  PRMT R12, R13, 0x9910, RZ ;  /* 0x000099100d0c7816 */ /* 0x000fe400000000ff */
[----:B------:R-:W-:Y:S02]  /*0d70*/  PRMT R11, R11, 0x7710, RZ ;  /* 0x000077100b0b7816 */ /* 0x000fe400000000ff */
[----:B------:R-:W-:Y:S01]  /*0d80*/  ISETP.GE.U32.AND P1, PT, R9, UR5, PT ;  /* 0x0000000509007c0c */ /* 0x000fe2000bf26070 */
[----:B------:R-:W-:-:S02]  /*0d90*/  IMAD.MOV.U32 R10, RZ, RZ, R12 ;  /* 0x000000ffff0a7224 */ /* 0x000fc400078e000c */
[----:B------:R-:W-:-:S03]  /*0da0*/  IMAD.IADD R11, R6, 0x1, R11 ;  /* 0x00000001060b7824 */ /* 0x000fc600078e020b */
[----:B------:R-:W-:Y:S02]  /*0db0*/  ISETP.GE.AND P3, PT, R10, R5, PT ;  /* 0x000000050a00720c */ /* 0x000fe40003f66270 */
[----:B------:R-:W-:-:S05]  /*0dc0*/  SEL R8, R11, R8, !P2 ;  /* 0x000000080b087207 */ /* 0x000fca0005000000 */
[----:B------:R-:W-:-:S05]  /*0dd0*/  @P1 VIADD R9, R9, -UR5 ;  /* 0x8000000509091c36 */ /* 0x000fca0008000000 */
[----:B------:R-:W-:-:S13]  /*0de0*/  ISETP.GE.U32.AND P1, PT, R9, UR5, PT ;  /* 0x0000000509007c0c */ /* 0x000fda000bf26070 */
[----:B------:R-:W-:-:S05]  /*0df0*/  @P1 VIADD R9, R9, -UR5 ;  /* 0x8000000509091c36 */ /* 0x000fca0008000000 */
[----:B------:R-:W-:Y:S01]  /*0e00*/  SEL R9, R16, R9, !P0 ;  /* 0x0000000910097207 */ /* 0x000fe20004000000 */
[----:B------:R-:W-:Y:S06]  /*0e10*/  @!P3 BRA `(.L_x_28) ;  /* 0xfffffffc00b0b947 */ /* 0x000fec000383ffff */
[----:B------:R-:W-:Y:S05]  /*0e20*/  BRA `(.L_x_29) ;  /* 0x00000000007c7947 */ /* 0x000fea0003800000 */
.L_x_27:
[----:B------:R-:W0:Y:S01]  /*0e30*/  LDCU UR5, c[0x0][0x394] ;  /* 0x00007280ff0577ac */ /* 0x000e220008000800 */
[----:B------:R-:W-:Y:S01]  /*0e40*/  PRMT R13, RZ, 0x7610, R13 ;  /* 0x00007610ff0d7816 */ /* 0x000fe2000000000d */
[----:B0-----:R-:W0:Y:S01]  /*0e50*/  I2F.U32.RP R12, UR5 ;  /* 0x00000005000c7d06 */ /* 0x001e220008209000 */
[----:B------:R-:W-:Y:S02]  /*0e60*/  ISETP.NE.U32.AND P0, PT, RZ, UR5, PT ;  /* 0x00000005ff007c0c */ /* 0x000fe4000bf05070 */
[----:B------:R-:W-:-:S05]  /*0e70*/  LOP3.LUT R16, RZ, UR5, RZ, 0x33, !PT ;  /* 0x00000005ff107c12 */ /* 0x000fca000f8e33ff */
[----:B0-----:R-:W0:Y:S02]  /*0e80*/  MUFU.RCP R12, R12 ;  /* 0x0000000c000c7308 */ /* 0x001e240000001000 */
[----:B0-----:R-:W-:-:S06]  /*0e90*/  IADD3 R10, PT, PT, R12, 0xffffffe, RZ ;  /* 0x0ffffffe0c0a7810 */ /* 0x001fcc0007ffe0ff */
[----:B------:R0:W2:Y:S02]  /*0ea0*/  F2I.FTZ.U32.TRUNC.NTZ R11, R10 ;  /* 0x0000000a000b7305 */ /* 0x0000a4000021f000 */
[----:B0-----:R-:W-:Y:S02]  /*0eb0*/  IMAD.MOV.U32 R10, RZ, RZ, RZ ;  /* 0x000000ffff0a7224 */ /* 0x001fe400078e00ff */
[----:B--2---:R-:W-:-:S04]  /*0ec0*/  IMAD.MOV R15, RZ, RZ, -R11 ;  /* 0x000000ffff0f7224 */ /* 0x004fc800078e0a0b */
[----:B------:R-:W-:-:S04]  /*0ed0*/  IMAD R15, R15, UR5, RZ ;  /* 0x000000050f0f7c24 */ /* 0x000fc8000f8e02ff */
[----:B------:R-:W-:-:S07]  /*0ee0*/  IMAD.HI.U32 R14, R11, R15, R10 ;  /* 0x0000000f0b0e7227 */ /* 0x000fce00078e000a */
.L_x_30:
[----:B------:R-:W-:Y:S01]  /*0ef0*/  PRMT R12, R8, 0x9910, RZ ;  /* 0x00009910080c7816 */ /* 0x000fe200000000ff */
[--C-:B------:R-:W-:Y:S02]  /*0f00*/  IMAD.IADD R13, R13, 0x1, R8.reuse ;  /* 0x000000010d0d7824 */ /* 0x100fe400078e0208 */
[----:B------:R-:W-:Y:S01]  /*0f10*/  IMAD.MOV R11, RZ, RZ, -R8 ;  /* 0x000000ffff0b7224 */ /* 0x000fe200078e0a08 */
[-C--:B---3--:R-:W-:Y:S02]  /*0f20*/  SHF.L.U32 R9, R9, R12.reuse, RZ ;  /* 0x0000000c09097219 */ /* 0x088fe400000006ff */
[----:B------:R-:W-:Y:S02]  /*0f30*/  ISETP.GE.AND P3, PT, R7, R12, PT ;  /* 0x0000000c0700720c */ /* 0x000fe40003f66270 */
[----:B------:R-:W-:Y:S01]  /*0f40*/  PRMT R11, R11, 0x7710, RZ ;  /* 0x000077100b0b7816 */ /* 0x000fe200000000ff */
[----:B------:R-:W-:-:S04]  /*0f50*/  IMAD.HI.U32 R10, R14, R9, RZ ;  /* 0x000000090e0a7227 */ /* 0x000fc800078e00ff */
[----:B------:R-:W-:Y:S02]  /*0f60*/  IMAD.MOV R10, RZ, RZ, -R10 ;  /* 0x000000ffff0a7224 */ /* 0x000fe400078e0a0a */
[----:B------:R-:W-:Y:S02]  /*0f70*/  IMAD.IADD R11, R6, 0x1, R11 ;  /* 0x00000001060b7824 */ /* 0x000fe400078e020b */
[----:B------:R-:W-:Y:S01]  /*0f80*/  IMAD R9, R10, UR5, R9 ;  /* 0x000000050a097c24 */ /* 0x000fe2000f8e0209 */
[----:B------:R-:W-:Y:S02]  /*0f90*/  PRMT R10, R13, 0x9910, RZ ;  /* 0x000099100d0a7816 */ /* 0x000fe400000000ff */
[----:B------:R-:W-:Y:S02]  /*0fa0*/  SEL R8, R11, R8, !P3 ;  /* 0x000000080b087207 */ /* 0x000fe40005800000 */
[----:B------:R-:W-:Y:S02]  /*0fb0*/  ISETP.GE.U32.AND P1, PT, R9, UR5, PT ;  /* 0x0000000509007c0c */ /* 0x000fe4000bf26070 */
[----:B------:R-:W-:-:S11]  /*0fc0*/  ISETP.GE.AND P2, PT, R10, R5, PT ;  /* 0x000000050a00720c */ /* 0x000fd60003f46270 */
[----:B------:R-:W-:-:S05]  /*0fd0*/  @P1 VIADD R9, R9, -UR5 ;  /* 0x8000000509091c36 */ /* 0x000fca0008000000 */
[----:B------:R-:W-:-:S13]  /*0fe0*/  ISETP.GE.U32.AND P1, PT, R9, UR5, PT ;  /* 0x0000000509007c0c */ /* 0x000fda000bf26070 */
[----:B------:R-:W-:-:S05]  /*0ff0*/  @P1 VIADD R9, R9, -UR5 ;  /* 0x8000000509091c36 */ /* 0x000fca0008000000 */
[----:B------:R-:W-:Y:S01]  /*1000*/  SEL R9, R16, R9, !P0 ;  /* 0x0000000910097207 */ /* 0x000fe20004000000 */
[----:B------:R-:W-:Y:S06]  /*1010*/  @!P2 BRA `(.L_x_30) ;  /* 0xfffffffc00b4a947 */ /* 0x000fec000383ffff */
.L_x_29:
[----:B------:R0:W-:Y:S02]  /*1020*/  STS [R0+UR4], R9 ;  /* 0x0000000900007988 */ /* 0x0001e40008000804 */
.L_x_26:
[----:B------:R-:W5:Y:S02]  /*1030*/  LDCU.U8 UR5, c[0x0][0x3a0] ;  /* 0x00007400ff0577ac */ /* 0x000f640008000000 */
[----:B-----5:R-:W-:-:S04]  /*1040*/  UPRMT UR5, UR5, 0x8880, URZ ;  /* 0x0000888005057896 */ /* 0x020fc800080000ff */
[----:B------:R-:W-:-:S09]  /*1050*/  UISETP.NE.AND UP0, UPT, UR5, URZ, UPT ;  /* 0x000000ff0500728c */ /* 0x000fd2000bf05270 */
[----:B------:R-:W-:Y:S05]  /*1060*/  BRA.U !UP0, `(.L_x_31) ;  /* 0x0000000108707547 */ /* 0x000fea000b800000 */
[----:B--234-:R-:W2:Y:S02]  /*1070*/  LDC R7, c[0x0][0x388] ;  /* 0x0000e200ff077b82 */ /* 0x01cea40000000800 */
[----:B--2---:R-:W-:Y:S01]  /*1080*/  IABS R6, R7 ;  /* 0x0000000700067213 */ /* 0x004fe20000000000 */
[----:B------:R-:W-:-:S03]  /*1090*/  IMAD.IADD R4, R7, 0x1, -R4 ;  /* 0x0000000107047824 */ /* 0x000fc600078e0a04 */
[----:B------:R-:W2:Y:S02]  /*10a0*/  I2F.RP R5, R6 ;  /* 0x0000000600057306 */ /* 0x000ea40000209400 */
[----:B------:R-:W-:Y:S02]  /*10b0*/  IABS R8, R4 ;  /* 0x0000000400087213 */ /* 0x000fe40000000000 */
[----:B------:R-:W-:-:S04]  /*10c0*/  ISETP.GE.AND P2, PT, R4, RZ, PT ;  /* 0x000000ff0400720c */ /* 0x000fc80003f46270 */
[----:B--2---:R-:W2:Y:S02]  /*10d0*/  MUFU.RCP R5, R5 ;  /* 0x0000000500057308 */ /* 0x004ea40000001000 */
[----:B--2---:R-:W-:-:S06]  /*10e0*/  IADD3 R2, PT, PT, R5, 0xffffffe, RZ ;  /* 0x0ffffffe05027810 */ /* 0x004fcc0007ffe0ff */
[----:B------:R2:W0:Y:S02]  /*10f0*/  F2I.FTZ.U32.TRUNC.NTZ R3, R2 ;  /* 0x0000000200037305 */ /* 0x000424000021f000 */
[----:B--2---:R-:W-:Y:S02]  /*1100*/  IMAD.MOV.U32 R2, RZ, RZ, RZ ;  /* 0x000000ffff027224 */ /* 0x004fe400078e00ff */
[----:B0-----:R-:W-:-:S04]  /*1110*/  IMAD.MOV R9, RZ, RZ, -R3 ;  /* 0x000000ffff097224 */ /* 0x001fc800078e0a03 */
[----:B------:R-:W-:-:S04]  /*1120*/  IMAD R9, R9, R6, RZ ;  /* 0x0000000609097224 */ /* 0x000fc800078e02ff */
[----:B------:R-:W-:Y:S02]  /*1130*/  IMAD.HI.U32 R3, R3, R9, R2 ;  /* 0x0000000903037227 */ /* 0x000fe400078e0002 */
[----:B------:R-:W0:Y:S04]  /*1140*/  LDS R9, [R0+UR4] ;  /* 0x0000000400097984 */ /* 0x000e280008000800 */
        /* <DEDUP_REMOVED lines=13> */
[----:B------:R-:W-:Y:S05]  /*1220*/  EXIT ;  /* 0x000000000000794d */ /* 0x000fea0003800000 */
.L_x_31:
[----:B------:R-:W5:Y:S04]  /*1230*/  LDS R5, [R0+UR4] ;  /* 0x0000000400057984 */ /* 0x000f680008000800 */
[----:B-----5:R-:W-:Y:S01]  /*1240*/  STG.E desc[UR8][R2.64], R5 ;  /* 0x0000000502007986 */ /* 0x020fe2000c101908 */
[----:B------:R-:W-:Y:S05]  /*1250*/  EXIT ;  /* 0x000000000000794d */ /* 0x000fea0003800000 */
.L_x_25:
[----:B0-----:R-:W0:Y:S04]  /*1260*/  LDS R5, [R0+UR4] ;  /* 0x0000000400057984 */ /* 0x001e280008000800 */
[----:B0-----:R-:W-:Y:S01]  /*1270*/  STG.E desc[UR8][R2.64], R5 ;  /* 0x0000000502007986 */ /* 0x001fe2000c101908 */
[----:B------:R-:W-:Y:S05]  /*1280*/  EXIT ;  /* 0x000000000000794d */ /* 0x000fea0003800000 */
.L_x_32:
        /* <DEDUP_REMOVED lines=15> */
.L_x_44:


//--------------------- .text._Z17MulSMCGNTTKernel2PjsssiS_b --------------------------
	.section	.text._Z17MulSMCGNTTKernel2PjsssiS_b,"ax",@progbits
	.align	128
        .global         _Z17MulSMCGNTTKernel2PjsssiS_b
        .type           _Z17MulSMCGNTTKernel2PjsssiS_b,@function
        .size           _Z17MulSMCGNTTKernel2PjsssiS_b,(.L_x_45 - _Z17MulSMCGNTTKernel2PjsssiS_b)
        .other          _Z17MulSMCGNTTKernel2PjsssiS_b,@"STO_CUDA_ENTRY STV_DEFAULT"
_Z17MulSMCGNTTKernel2PjsssiS_b:
.text._Z17MulSMCGNTTKernel2PjsssiS_b:
[----:B------:R-:W-:Y:S01]  /*0000*/  LDC R1, c[0x0][0x37c] ;  /* 0x0000df00ff017b82 */ /* 0x000fe20000000800 */
[----:B------:R-:W0:Y:S01]  /*0010*/  S2R R9, SR_TID.X ;  /* 0x0000000000097919 */ /* 0x000e220000002100 */
[----:B------:R-:W0:Y:S01]  /*0020*/  LDCU UR10, c[0x0][0x360] ;  /* 0x00006c00ff0a77ac */ /* 0x000e220008000800 */
[----:B------:R-:W1:Y:S02]  /*0030*/  LDCU.U16 UR7, c[0x0][0x38a] ;  /* 0x00007140ff0777ac */ /* 0x000e640008000400 */
[----:B-1----:R-:W-:Y:S01]  /*0040*/  IMAD.U32 R0, RZ, RZ, UR7 ;  /* 0x00000007ff007e24 */ /* 0x002fe2000f8e00ff */
[----:B0-----:R-:W-:-:S13]  /*0050*/  ISETP.GE.U32.AND P0, PT, R9, UR10, PT ;  /* 0x0000000a09007c0c */ /* 0x001fda000bf06070 */
[----:B------:R-:W-:Y:S05]  /*0060*/  @P0 EXIT ;  /* 0x000000000000094d */ /* 0x000fea0003800000 */
[----:B------:R-:W0:Y:S01]  /*0070*/  S2R R2, SR_CTAID.X ;  /* 0x0000000000027919 */ /* 0x000e220000002500 */
[----:B------:R-:W1:Y:S01]  /*0080*/  LDCU.64 UR4, c[0x0][0x380] ;  /* 0x00007000ff0477ac */ /* 0x000e620008000a00 */
[----:B------:R-:W2:Y:S01]  /*0090*/  LDCU.64 UR8, c[0x0][0x358] ;  /* 0x00006b00ff0877ac */ /* 0x000ea20008000a00 */
[----:B------:R-:W3:Y:S01]  /*00a0*/  LDCU.U16 UR6, c[0x0][0x38c] ;  /* 0x00007180ff0677ac */ /* 0x000ee20008000400 */
[----:B0-----:R-:W-:-:S04]  /*00b0*/  IMAD R2, R2, UR10, R9 ;  /* 0x0000000a02027c24 */ /* 0x001fc8000f8e0209 */
[----:B------:R-:W-:-:S05]  /*00c0*/  IMAD.SHL.U32 R2, R2, 0x4, RZ ;  /* 0x0000000402027824 */ /* 0x000fca00078e00ff */
[----:B------:R-:W-:-:S04]  /*00d0*/  LOP3.LUT R2, R2, 0x3fffc, RZ, 0xc0, !PT ;  /* 0x0003fffc02027812 */ /* 0x000fc800078ec0ff */
[----:B-1----:R-:W-:-:S05]  /*00e0*/  IADD3 R2, P0, PT, R2, UR4, RZ ;  /* 0x0000000402027c10 */ /* 0x002fca000ff1e0ff */
[----:B------:R-:W-:-:S05]  /*00f0*/  IMAD.X R3, RZ, RZ, UR5, P0 ;  /* 0x00000005ff037e24 */ /* 0x000fca00080e06ff */
[----:B--2---:R-:W2:Y:S01]  /*0100*/  LDG.E R5, desc[UR8][R2.64] ;  /* 0x0000000802057981 */ /* 0x004ea2000c1e1900 */
[----:B------:R-:W0:Y:S01]  /*0110*/  S2UR UR5, SR_CgaCtaId ;  /* 0x00000000000579c3 */ /* 0x000e220000008800 */
[----:B------:R-:W-:Y:S01]  /*0120*/  UMOV UR4, 0x400 ;  /* 0x0000040000047882 */ /* 0x000fe20000000000 */
[----:B------:R-:W-:Y:S02]  /*0130*/  UPRMT UR7, UR7, 0x9910, URZ ;  /* 0x0000991007077896 */ /* 0x000fe400080000ff */
[----:B0-----:R-:W-:Y:S02]  /*0140*/  ULEA UR4, UR5, UR4, 0x18 ;  /* 0x0000000405047291 */ /* 0x001fe4000f8ec0ff */
[----:B---3--:R-:W-:-:S03]  /*0150*/  UPRMT UR5, UR6, 0x9910, URZ ;  /* 0x0000991006057896 */ /* 0x008fc600080000ff */
[----:B------:R-:W-:Y:S01]  /*0160*/  UMOV UR6, UR7 ;  /* 0x0000000700067c82 */ /* 0x000fe20008000000 */
[----:B------:R-:W-:Y:S01]  /*0170*/  LEA R4, R9, UR4, 0x2 ;  /* 0x0000000409047c11 */ /* 0x000fe2000f8e10ff */
[----:B------:R-:W-:-:S04]  /*0180*/  UISETP.GT.AND UP0, UPT, UR6, UR5, UPT ;  /* 0x000000050600728c */ /* 0x000fc8000bf04270 */
[----:B--2---:R0:W-:Y:S01]  /*0190*/  STS [R4], R5 ;  /* 0x0000000504007388 */ /* 0x0041e20000000800 */
[----:B------:R-:W-:Y:S06]  /*01a0*/  BAR.SYNC.DEFER_BLOCKING 0x0 ;  /* 0x0000000000007b1d */ /* 0x000fec0000010000 */
[----:B------:R-:W-:Y:S05]  /*01b0*/  BRA.U UP0, `(.L_x_33) ;  /* 0x0000000900287547 */ /* 0x000fea000b800000 */
[----:B------:R-:W1:Y:S01]  /*01c0*/  LDCU UR7, c[0x0][0x390] ;  /* 0x00007200ff0777ac */ /* 0x000e620008000800 */
[----:B0-----:R-:W-:Y:S01]  /*01d0*/  LOP3.LUT R5, R9, 0x1, RZ, 0xc0, !PT ;  /* 0x0000000109057812 */ /* 0x001fe200078ec0ff */
[----:B------:R-:W0:Y:S03]  /*01e0*/  LDCU.U8 UR6, c[0x0][0x3a0] ;  /* 0x00007400ff0677ac */ /* 0x000e260008000000 */
[----:B------:R-:W-:Y:S01]  /*01f0*/  ISETP.NE.U32.AND P0, PT, R5, 0x1, PT ;  /* 0x000000010500780c */ /* 0x000fe20003f05070 */
[----:B------:R-:W-:Y:S01]  /*0200*/  IMAD.SHL.U32 R5, R9, 0x2, RZ ;  /* 0x0000000209057824 */ /* 0x000fe200078e00ff */
[----:B------:R-:W-:Y:S01]  /*0210*/  USHF.L.U32 UR5, UR10, 0x1, URZ ;  /* 0x000000010a057899 */ /* 0x000fe200080006ff */
[----:B------:R-:W2:Y:S01]  /*0220*/  LDCU.U16 UR11, c[0x0][0x38c] ;  /* 0x00007180ff0b77ac */ /* 0x000ea20008000400 */
[----:B------:R-:W3:Y:S01]  /*0230*/  LDCU.U8 UR14, c[0x0][0x3a0] ;  /* 0x00007400ff0e77ac */ /* 0x000ee20008000000 */
[----:B-1----:R-:W1:Y:S01]  /*0240*/  I2F.U32.RP R8, UR7 ;  /* 0x0000000700087d06 */ /* 0x002e620008209000 */
[----:B------:R-:W-:Y:S01]  /*0250*/  UISETP.NE.U32.AND UP0, UPT, UR7, URZ, UPT ;  /* 0x000000ff0700728c */ /* 0x000fe2000bf05070 */
[----:B------:R-:W4:Y:S01]  /*0260*/  LDCU.64 UR12, c[0x0][0x398] ;  /* 0x00007300ff0c77ac */ /* 0x000f220008000a00 */
[----:B0-----:R-:W-:-:S04]  /*0270*/  UPRMT UR6, UR6, 0x8880, URZ ;  /* 0x0000888006067896 */ /* 0x001fc800080000ff */
[----:B------:R-:W-:Y:S01]  /*0280*/  PLOP3.LUT P1, PT, PT, PT, UP0, 0x80, 0x8 ;  /* 0x000000000008781c */ /* 0x000fe20003f2f008 */
[----:B------:R-:W-:Y:S02]  /*0290*/  ULOP3.LUT UR5, UR5, 0xfffffffc, URZ, 0xc0, !UPT ;  /* 0xfffffffc05057892 */ /* 0x000fe4000f8ec0ff */
[----:B------:R-:W-:Y:S01]  /*02a0*/  UISETP.NE.AND UP0, UPT, UR6, URZ, UPT ;  /* 0x000000ff0600728c */ /* 0x000fe2000bf05270 */
[----:B-1----:R-:W0:Y:S02]  /*02b0*/  MUFU.RCP R8, R8 ;  /* 0x0000000800087308 */ /* 0x002e240000001000 */
[----:B0-----:R-:W-:-:S06]  /*02c0*/  VIADD R6, R8, 0xffffffe ;  /* 0x0ffffffe08067836 */ /* 0x001fcc0000000000 */
[----:B------:R0:W1:Y:S02]  /*02d0*/  F2I.FTZ.U32.TRUNC.NTZ R7, R6 ;  /* 0x0000000600077305 */ /* 0x000064000021f000 */
[----:B0-----:R-:W-:Y:S02]  /*02e0*/  HFMA2 R6, -RZ, RZ, 0, 0 ;  /* 0x00000000ff067431 */ /* 0x001fe400000001ff */
[----:B-1----:R-:W-:-:S04]  /*02f0*/  IMAD.MOV R11, RZ, RZ, -R7 ;  /* 0x000000ffff0b7224 */ /* 0x002fc800078e0a07 */
[----:B------:R-:W-:Y:S01]  /*0300*/  IMAD R11, R11, UR7, RZ ;  /* 0x000000070b0b7c24 */ /* 0x000fe2000f8e02ff */
[----:B------:R-:W-:-:S03]  /*0310*/  ULOP3.LUT UR7, URZ, UR7, URZ, 0x33, !UPT ;  /* 0x00000007ff077292 */ /* 0x000fc6000f8e33ff */
[----:B------:R-:W-:Y:S01]  /*0320*/  IMAD.HI.U32 R11, R7, R11, R6 ;  /* 0x0000000b070b7227 */ /* 0x000fe200078e0006 */
[----:B------:R-:W-:Y:S02]  /*0330*/  LOP3.LUT R6, R5, 0x2, RZ, 0xc0, !PT ;  /* 0x0000000205067812 */ /* 0x000fe400078ec0ff */
[----:B------:R-:W0:Y:S01]  /*0340*/  LDC R5, c[0x0][0x390] ;  /* 0x0000e400ff057b82 */ /* 0x000e220000000800 */
[----:B------:R-:W-:Y:S02]  /*0350*/  VIADD R7, R9, UR10 ;  /* 0x0000000a09077c36 */ /* 0x000fe40008000000 */
[----:B------:R-:W-:Y:S01]  /*0360*/  IMAD.MOV R8, RZ, RZ, -R6 ;  /* 0x000000ffff087224 */ /* 0x000fe200078e0a06 */
[----:B------:R-:W-:Y:S01]  /*0370*/  SHF.R.U32.HI R6, RZ, 0x1, R9 ;  /* 0x00000001ff067819 */ /* 0x000fe20000011609 */
[----:B------:R-:W-:Y:S01]  /*0380*/  IMAD.U32 R12, RZ, RZ, UR7 ;  /* 0x00000007ff0c7e24 */ /* 0x000fe2000f8e00ff */
[----:B------:R-:W-:Y:S02]  /*0390*/  LEA R7, R7, UR4, 0x2 ;  /* 0x0000000407077c11 */ /* 0x000fe4000f8e10ff */
[----:B------:R-:W-:Y:S01]  /*03a0*/  PRMT R8, R8, 0x7710, RZ ;  /* 0x0000771008087816 */ /* 0x000fe200000000ff */
[----:B------:R-:W-:-:S04]  /*03b0*/  VIADD R9, R6, UR10 ;  /* 0x0000000a06097c36 */ /* 0x000fc80008000000 */
[----:B------:R-:W-:Y:S01]  /*03c0*/  VIADD R8, R8, 0x1 ;  /* 0x0000000108087836 */ /* 0x000fe20000000000 */
[----:B------:R-:W-:-:S04]  /*03d0*/  LEA R9, R9, UR4, 0x2 ;  /* 0x0000000409097c11 */ /* 0x000fc8000f8e10ff */
[----:B------:R-:W-:Y:S02]  /*03e0*/  PRMT R10, R8, 0x9910, RZ ;  /* 0x00009910080a7816 */ /* 0x000fe400000000ff */
[----:B--234-:R-:W-:-:S07]  /*03f0*/  LEA R8, R6, UR4, 0x2 ;  /* 0x0000000406087c11 */ /* 0x01cfce000f8e10ff */
.L_x_37:
[----:B------:R-:W0:Y:S04]  /*0400*/  LDS R14, [R8] ;  /* 0x00000000080e7984 */ /* 0x000e280000000800 */
[----:B------:R-:W1:Y:S01]  /*0410*/  LDS R15, [R8+UR5] ;  /* 0x00000005080f7984 */ /* 0x000e620008000800 */
[----:B0-----:R-:W-:-:S05]  /*0420*/  IADD3 R13, PT, PT, R14, R5, RZ ;  /* 0x000000050e0d7210 */ /* 0x001fca0007ffe0ff */
[----:B-1----:R-:W-:-:S04]  /*0430*/  IMAD R14, R10, R15, R13 ;  /* 0x0000000f0a0e7224 */ /* 0x002fc800078e020d */
[----:B------:R-:W-:-:S04]  /*0440*/  IMAD.HI.U32 R13, R11, R14, RZ ;  /* 0x0000000e0b0d7227 */ /* 0x000fc800078e00ff */
[----:B------:R-:W-:-:S04]  /*0450*/  IMAD.MOV R13, RZ, RZ, -R13 ;  /* 0x000000ffff0d7224 */ /* 0x000fc800078e0a0d */
[----:B------:R-:W-:-:S05]  /*0460*/  IMAD R14, R5, R13, R14 ;  /* 0x0000000d050e7224 */ /* 0x000fca00078e020e */
[----:B------:R-:W-:-:S13]  /*0470*/  ISETP.GE.U32.AND P2, PT, R14, R5, PT ;  /* 0x000000050e00720c */ /* 0x000fda0003f46070 */
[----:B------:R-:W-:-:S05]  /*0480*/  @P2 IMAD.IADD R14, R14, 0x1, -R5 ;  /* 0x000000010e0e2824 */ /* 0x000fca00078e0a05 */
[----:B------:R-:W-:-:S13]  /*0490*/  ISETP.GE.U32.AND P2, PT, R14, R5, PT ;  /* 0x000000050e00720c */ /* 0x000fda0003f46070 */
[----:B------:R-:W-:-:S05]  /*04a0*/  @P2 IMAD.IADD R14, R14, 0x1, -R5 ;  /* 0x000000010e0e2824 */ /* 0x000fca00078e0a05 */
[----:B------:R-:W-:-:S05]  /*04b0*/  SEL R13, R12, R14, !P1 ;  /* 0x0000000e0c0d7207 */ /* 0x000fca0004800000 */
[----:B------:R-:W-:Y:S01]  /*04c0*/  IMAD.MOV.U32 R14, RZ, RZ, R13 ;  /* 0x000000ffff0e7224 */ /* 0x000fe200078e000d */
[----:B------:R-:W-:Y:S06]  /*04d0*/  BRA.U !UP0, `(.L_x_34) ;  /* 0x0000000108787547 */ /* 0x000fec000b800000 */
[----:B------:R-:W-:Y:S01]  /*04e0*/  PRMT R11, R0, 0x9910, RZ ;  /* 0x00009910000b7816 */ /* 0x000fe200000000ff */
[----:B------:R-:W-:-:S03]  /*04f0*/  IMAD.MOV.U32 R12, RZ, RZ, -0x1 ;  /* 0xffffffffff0c7424 */ /* 0x000fc600078e00ff */
[----:B------:R-:W-:-:S04]  /*0500*/  IADD3 R11, PT, PT, R11, -0x1, RZ ;  /* 0xffffffff0b0b7810 */ /* 0x000fc80007ffe0ff */
[----:B------:R-:W-:-:S04]  /*0510*/  SHF.L.U32 R11, R12, R11, RZ ;  /* 0x0000000b0c0b7219 */ /* 0x000fc800000006ff */
[----:B------:R-:W-:-:S05]  /*0520*/  LOP3.LUT R11, R11, R6, RZ, 0xc0, !PT ;  /* 0x000000060b0b7212 */ /* 0x000fca00078ec0ff */
[----:B------:R-:W-:-:S04]  /*0530*/  IMAD R11, R11, UR6, RZ ;  /* 0x000000060b0b7c24 */ /* 0x000fc8000f8e02ff */
[----:B------:R-:W-:-:S05]  /*0540*/  IMAD.U32 R11, R11, 0x10000, RZ ;  /* 0x000100000b0b7824 */ /* 0x000fca00078e00ff */
[----:B------:R-:W-:-:S04]  /*0550*/  LEA.HI.SX32 R16, P1, R11, UR12, 0x12 ;  /* 0x0000000c0b107c11 */ /* 0x000fc8000f8392ff */
[----:B------:R-:W-:-:S05]  /*0560*/  LEA.HI.X.SX32 R17, R11, UR13, 0x1, P1 ;  /* 0x0000000d0b117c11 */ /* 0x000fca00088f0eff */
[----:B------:R-:W2:Y:S01]  /*0570*/  LDG.E R16, desc[UR8][R16.64] ;  /* 0x0000000810107981 */ /* 0x000ea2000c1e1900 */
[----:B------:R-:W0:Y:S01]  /*0580*/  I2F.U32.RP R18, R5 ;  /* 0x0000000500127306 */ /* 0x000e220000209000 */
[----:B------:R-:W-:-:S07]  /*0590*/  IMAD.MOV.U32 R14, RZ, RZ, RZ ;  /* 0x000000ffff0e7224 */ /* 0x000fce00078e00ff */
[----:B0-----:R-:W0:Y:S02]  /*05a0*/  MUFU.RCP R18, R18 ;  /* 0x0000001200127308 */ /* 0x001e240000001000 */
[----:B0-----:R-:W-:-:S06]  /*05b0*/  VIADD R15, R18, 0xffffffe ;  /* 0x0ffffffe120f7836 */ /* 0x001fcc0000000000 */
[----:B------:R-:W0:Y:S02]  /*05c0*/  F2I.FTZ.U32.TRUNC.NTZ R15, R15 ;  /* 0x0000000f000f7305 */ /* 0x000e24000021f000 */
[----:B0-----:R-:W-:-:S04]  /*05d0*/  IMAD.MOV R12, RZ, RZ, -R15 ;  /* 0x000000ffff0c7224 */ /* 0x001fc800078e0a0f */
[----:B------:R-:W-:-:S04]  /*05e0*/  IMAD R11, R12, R5, RZ ;  /* 0x000000050c0b7224 */ /* 0x000fc800078e02ff */
[----:B------:R-:W-:Y:S01]  /*05f0*/  IMAD.HI.U32 R11, R15, R11, R14 ;  /* 0x0000000b0f0b7227 */ /* 0x000fe200078e000e */
[----:B--2---:R-:W-:-:S04]  /*0600*/  SEL R12, R16, RZ, !P0 ;  /* 0x000000ff100c7207 */ /* 0x004fc80004000000 */
[----:B------:R-:W-:-:S05]  /*0610*/  SHF.L.U32 R12, R13, R12, RZ ;  /* 0x0000000c0d0c7219 */ /* 0x000fca00000006ff */
[----:B------:R-:W-:-:S04]  /*0620*/  IMAD.HI.U32 R13, R11, R12, RZ ;  /* 0x0000000c0b0d7227 */ /* 0x000fc800078e00ff */
[----:B------:R-:W-:-:S04]  /*0630*/  IMAD.MOV R13, RZ, RZ, -R13 ;  /* 0x000000ffff0d7224 */ /* 0x000fc800078e0a0d */
[----:B------:R-:W-:Y:S01]  /*0640*/  IMAD R14, R5, R13, R12 ;  /* 0x0000000d050e7224 */ /* 0x000fe200078e020c */
[----:B------:R-:W-:-:S04]  /*0650*/  LOP3.LUT R12, RZ, R5, RZ, 0x33, !PT ;  /* 0x00000005ff0c7212 */ /* 0x000fc800078e33ff */
[----:B------:R-:W-:-:S13]  /*0660*/  ISETP.GE.U32.AND P1, PT, R14, R5, PT ;  /* 0x000000050e00720c */ /* 0x000fda0003f26070 */
[-C--:B------:R-:W-:Y:S02]  /*0670*/  @P1 IADD3 R14, PT, PT, R14, -R5.reuse, RZ ;  /* 0x800000050e0e1210 */ /* 0x080fe40007ffe0ff */
[----:B------:R-:W-:Y:S02]  /*0680*/  ISETP.NE.U32.AND P1, PT, R5, RZ, PT ;  /* 0x000000ff0500720c */ /* 0x000fe40003f25070 */
[----:B------:R-:W-:-:S13]  /*0690*/  ISETP.GE.U32.AND P2, PT, R14, R5, PT ;  /* 0x000000050e00720c */ /* 0x000fda0003f46070 */
[----:B------:R-:W-:-:S05]  /*06a0*/  @P2 IMAD.IADD R14, R14, 0x1, -R5 ;  /* 0x000000010e0e2824 */ /* 0x000fca00078e0a05 */
[----:B------:R-:W-:-:S07]  /*06b0*/  SEL R14, R12, R14, !P1 ;  /* 0x0000000e0c0e7207 */ /* 0x000fce0004800000 */
.L_x_34:
[----:B------:R-:W-:Y:S01]  /*06c0*/  UPRMT UR4, UR11, 0x9910, URZ ;  /* 0x000099100b047896 */ /* 0x000fe200080000ff */
[----:B------:R-:W-:Y:S01]  /*06d0*/  PRMT R13, R0, 0x9910, RZ ;  /* 0x00009910000d7816 */ /* 0x000fe200000000ff */
[----:B------:R0:W-:Y:S01]  /*06e0*/  STS [R7], R14 ;  /* 0x0000000e07007388 */ /* 0x0001e20000000800 */
[----:B------:R-:W-:Y:S03]  /*06f0*/  BAR.SYNC.DEFER_BLOCKING 0x0 ;  /* 0x0000000000007b1d */ /* 0x000fe60000010000 */
[----:B------:R-:W-:-:S13]  /*0700*/  ISETP.NE.AND P2, PT, R13, UR4, PT ;  /* 0x000000040d007c0c */ /* 0x000fda000bf45270 */
[----:B0-----:R-:W-:Y:S05]  /*0710*/  @!P2 BRA `(.L_x_35) ;  /* 0x0000000000b4a947 */ /* 0x001fea0003800000 */
[----:B------:R-:W0:Y:S01]  /*0720*/  I2F.U32.RP R16, R5 ;  /* 0x0000000500107306 */ /* 0x000e220000209000 */
[----:B------:R-:W1:Y:S01]  /*0730*/  LDS R12, [R9] ;  /* 0x00000000090c7984 */ /* 0x000e620000000800 */
[----:B------:R-:W-:-:S03]  /*0740*/  UPRMT UR6, UR14, 0x8880, URZ ;  /* 0x000088800e067896 */ /* 0x000fc600080000ff */
[----:B------:R-:W2:Y:S01]  /*0750*/  LDS R14, [R9+UR5] ;  /* 0x00000005090e7984 */ /* 0x000ea20008000800 */
[----:B------:R-:W-:Y:S02]  /*0760*/  UISETP.NE.AND UP0, UPT, UR6, URZ, UPT ;  /* 0x000000ff0600728c */ /* 0x000fe4000bf05270 */
[----:B0-----:R-:W0:Y:S02]  /*0770*/  MUFU.RCP R16, R16 ;  /* 0x0000001000107308 */ /* 0x001e240000001000 */
[----:B0-----:R-:W-:-:S06]  /*0780*/  VIADD R13, R16, 0xffffffe ;  /* 0x0ffffffe100d7836 */ /* 0x001fcc0000000000 */
[----:B------:R-:W0:Y:S01]  /*0790*/  F2I.FTZ.U32.TRUNC.NTZ R13, R13 ;  /* 0x0000000d000d7305 */ /* 0x000e22000021f000 */
[----:B-1----:R-:W-:Y:S02]  /*07a0*/  IMAD.IADD R15, R12, 0x1, R5 ;  /* 0x000000010c0f7824 */ /* 0x002fe400078e0205 */
[----:B------:R-:W-:Y:S02]  /*07b0*/  IMAD.MOV.U32 R12, RZ, RZ, RZ ;  /* 0x000000ffff0c7224 */ /* 0x000fe400078e00ff */
[----:B--2---:R-:W-:Y:S02]  /*07c0*/  IMAD R14, R10, R14, R15 ;  /* 0x0000000e0a0e7224 */ /* 0x004fe400078e020f */
[----:B0-----:R-:W-:-:S04]  /*07d0*/  IMAD.MOV R18, RZ, RZ, -R13 ;  /* 0x000000ffff127224 */ /* 0x001fc800078e0a0d */
[----:B------:R-:W-:-:S04]  /*07e0*/  IMAD R11, R18, R5, RZ ;  /* 0x00000005120b7224 */ /* 0x000fc800078e02ff */
[----:B------:R-:W-:-:S06]  /*07f0*/  IMAD.HI.U32 R11, R13, R11, R12 ;  /* 0x0000000b0d0b7227 */ /* 0x000fcc00078e000c */
[----:B------:R-:W-:-:S05]  /*0800*/  IMAD.HI.U32 R12, R11, R14, RZ ;  /* 0x0000000e0b0c7227 */ /* 0x000fca00078e00ff */
[----:B------:R-:W-:-:S05]  /*0810*/  IADD3 R12, PT, PT, -R12, RZ, RZ ;  /* 0x000000ff0c0c7210 */ /* 0x000fca0007ffe1ff */
[----:B------:R-:W-:Y:S01]  /*0820*/  IMAD R14, R5, R12, R14 ;  /* 0x0000000c050e7224 */ /* 0x000fe200078e020e */
[----:B------:R-:W-:-:S04]  /*0830*/  LOP3.LUT R12, RZ, R5, RZ, 0x33, !PT ;  /* 0x00000005ff0c7212 */ /* 0x000fc800078e33ff */
[----:B------:R-:W-:-:S13]  /*0840*/  ISETP.GE.U32.AND P1, PT, R14, R5, PT ;  /* 0x000000050e00720c */ /* 0x000fda0003f26070 */
[----:B------:R-:W-:Y:S01]  /*0850*/  @P1 IMAD.IADD R14, R14, 0x1, -R5 ;  /* 0x000000010e0e1824 */ /* 0x000fe200078e0a05 */
[----:B------:R-:W-:-:S04]  /*0860*/  ISETP.NE.U32.AND P1, PT, R5, RZ, PT ;  /* 0x000000ff0500720c */ /* 0x000fc80003f25070 */
[----:B------:R-:W-:-:S13]  /*0870*/  ISETP.GE.U32.AND P2, PT, R14, R5, PT ;  /* 0x000000050e00720c */ /* 0x000fda0003f46070 */
[----:B------:R-:W-:-:S05]  /*0880*/  @P2 IMAD.IADD R14, R14, 0x1, -R5 ;  /* 0x000000010e0e2824 */ /* 0x000fca00078e0a05 */
[----:B------:R-:W-:-:S05]  /*0890*/  SEL R13, R12, R14, !P1 ;  /* 0x0000000e0c0d7207 */ /* 0x000fca0004800000 */
[----:B------:R1:W-:Y:S01]  /*08a0*/  STS [R4], R13 ;  /* 0x0000000d04007388 */ /* 0x0003e20000000800 */
[----:B------:R-:W-:Y:S05]  /*08b0*/  BRA.U !UP0, `(.L_x_36) ;  /* 0x0000000108547547 */ /* 0x000fea000b800000 */
[----:B------:R-:W-:Y:S01]  /*08c0*/  IMAD.MOV.U32 R15, RZ, RZ, -0x1 ;  /* 0xffffffffff0f7424 */ /* 0x000fe200078e00ff */
[----:B------:R-:W-:-:S04]  /*08d0*/  LOP3.LUT R14, R0, 0xffff, RZ, 0xc0, !PT ;  /* 0x0000ffff000e7812 */ /* 0x000fc800078ec0ff */
[----:B------:R-:W-:-:S04]  /*08e0*/  SHF.L.U32 R15, R15, R14, RZ ;  /* 0x0000000e0f0f7219 */ /* 0x000fc800000006ff */
[----:B------:R-:W-:-:S04]  /*08f0*/  LOP3.LUT R15, R15, R6, RZ, 0xc0, !PT ;  /* 0x000000060f0f7212 */ /* 0x000fc800078ec0ff */
[----:B------:R-:W-:-:S05]  /*0900*/  LEA R14, P2, R15, UR12, 0x2 ;  /* 0x0000000c0f0e7c11 */ /* 0x000fca000f8410ff */
[----:B------:R-:W-:-:S05]  /*0910*/  IMAD.X R15, RZ, RZ, UR13, P2 ;  /* 0x0000000dff0f7e24 */ /* 0x000fca00090e06ff */
[----:B------:R-:W2:Y:S02]  /*0920*/  LDG.E R14, desc[UR8][R14.64] ;  /* 0x000000080e0e7981 */ /* 0x000ea4000c1e1900 */
[----:B--2---:R-:W-:-:S04]  /*0930*/  SEL R16, R14, RZ, !P0 ;  /* 0x000000ff0e107207 */ /* 0x004fc80004000000 */
[----:B------:R-:W-:-:S05]  /*0940*/  SHF.L.U32 R16, R13, R16, RZ ;  /* 0x000000100d107219 */ /* 0x000fca00000006ff */
[----:B-1----:R-:W-:-:S05]  /*0950*/  IMAD.HI.U32 R13, R11, R16, RZ ;  /* 0x000000100b0d7227 */ /* 0x002fca00078e00ff */
[----:B------:R-:W-:-:S05]  /*0960*/  IADD3 R13, PT, PT, -R13, RZ, RZ ;  /* 0x000000ff0d0d7210 */ /* 0x000fca0007ffe1ff */
[----:B------:R-:W-:-:S05]  /*0970*/  IMAD R16, R5, R13, R16 ;  /* 0x0000000d05107224 */ /* 0x000fca00078e0210 */
[----:B------:R-:W-:-:S13]  /*0980*/  ISETP.GE.U32.AND P2, PT, R16, R5, PT ;  /* 0x000000051000720c */ /* 0x000fda0003f46070 */
[----:B------:R-:W-:-:S05]  /*0990*/  @P2 IMAD.IADD R16, R16, 0x1, -R5 ;  /* 0x0000000110102824 */ /* 0x000fca00078e0a05 */
[----:B------:R-:W-:-:S13]  /*09a0*/  ISETP.GE.U32.AND P2, PT, R16, R5, PT ;  /* 0x000000051000720c */ /* 0x000fda0003f46070 */
[----:B------:R-:W-:-:S05]  /*09b0*/  @P2 IMAD.IADD R16, R16, 0x1, -R5 ;  /* 0x0000000110102824 */ /* 0x000fca00078e0a05 */
[----:B------:R-:W-:-:S05]  /*09c0*/  SEL R13, R12, R16, !P1 ;  /* 0x000000100c0d7207 */ /* 0x000fca0004800000 */
[----:B------:R2:W-:Y:S01]  /*09d0*/  STS [R4], R13 ;  /* 0x0000000d04007388 */ /* 0x0005e20000000800 */
[----:B------:R-:W-:Y:S05]  /*09e0*/  BRA `(.L_x_36) ;  /* 0x0000000000087947 */ /* 0x000fea0003800000 */
.L_x_35:
[----:B------:R-:W0:Y:S04]  /*09f0*/  LDS R13, [R7] ;  /* 0x00000000070d7984 */ /* 0x000e280000000800 */
[----:B0-----:R0:W-:Y:S02]  /*0a00*/  STS [R4], R13 ;  /* 0x0000000d04007388 */ /* 0x0011e40000000800 */
.L_x_36:
[----:B------:R-:W-:Y:S01]  /*0a10*/  VIADD R0, R0, 0x2 ;  /* 0x0000000200007836 */ /* 0x000fe20000000000 */
[----:B------:R-:W-:Y:S04]  /*0a20*/  BAR.SYNC.DEFER_BLOCKING 0x0 ;  /* 0x0000000000007b1d */ /* 0x000fe80000010000 */
[----:B012---:R-:W-:-:S04]  /*0a30*/  PRMT R13, R0, 0x9910, RZ ;  /* 0x00009910000d7816 */ /* 0x007fc800000000ff */
[----:B------:R-:W-:-:S13]  /*0a40*/  ISETP.GT.AND P2, PT, R13, UR4, PT ;  /* 0x000000040d007c0c */ /* 0x000fda000bf44270 */
[----:B------:R-:W-:Y:S05]  /*0a50*/  @!P2 BRA `(.L_x_37) ;  /* 0xfffffff80068a947 */ /* 0x000fea000383ffff */
.L_x_33:
[----:B0-----:R-:W0:Y:S04]  /*0a60*/  LDS R5, [R4] ;  /* 0x0000000004057984 */ /* 0x001e280000000800 */
[----:B0-----:R-:W-:Y:S01]  /*0a70*/  STG.E desc[UR8][R2.64], R5 ;  /* 0x0000000502007986 */ /* 0x001fe2000c101908 */
[----:B------:R-:W-:Y:S05]  /*0a80*/  EXIT ;  /* 0x000000000000794d */ /* 0x000fea0003800000 */
.L_x_38:
        /* <DEDUP_REMOVED lines=15> */
.L_x_45:


//--------------------- .text._Z15MulSMNTTKernel1PjssssiPKjb --------------------------
	.section	.text._Z15MulSMNTTKernel1PjssssiPKjb,"ax",@progbits
	.align	128
        .global         _Z15MulSMNTTKernel1PjssssiPKjb
        .type           _Z15MulSMNTTKernel1PjssssiPKjb,@function
        .size           _Z15MulSMNTTKernel1PjssssiPKjb,(.L_x_46 - _Z15MulSMNTTKernel1PjssssiPKjb)
        .other          _Z15MulSMNTTKernel1PjssssiPKjb,@"STO_CUDA_ENTRY STV_DEFAULT"
_Z15MulSMNTTKernel1PjssssiPKjb:
.text._Z15MulSMNTTKernel1PjssssiPKjb:
[----:B------:R-:W-:Y:S01]  /*0000*/  LDC R1, c[0x0][0x37c] ;  /* 0x0000df00ff017b82 */ /* 0x000fe20000000800 */
[----:B------:R-:W0:Y:S07]  /*0010*/  S2R R6, SR_TID.X ;  /* 0x0000000000067919 */ /* 0x000e2e0000002100 */
[----:B------:R-:W0:Y:S02]  /*0020*/  LDC R9, c[0x0][0x360] ;  /* 0x0000d800ff097b82 */ /* 0x000e240000000800 */
[----:B0-----:R-:W-:-:S13]  /*0030*/  ISETP.GE.U32.AND P0, PT, R6, R9, PT ;  /* 0x000000090600720c */ /* 0x001fda0003f06070 */
[----:B------:R-:W-:Y:S05]  /*0040*/  @P0 EXIT ;  /* 0x000000000000094d */ /* 0x000fea0003800000 */
[----:B------:R-:W0:Y:S01]  /*0050*/  LDC R0, c[0x0][0x370] ;  /* 0x0000dc00ff007b82 */ /* 0x000e220000000800 */
[----:B------:R-:W1:Y:S01]  /*0060*/  S2R R12, SR_CTAID.X ;  /* 0x00000000000c7919 */ /* 0x000e620000002500 */
[----:B------:R-:W2:Y:S01]  /*0070*/  LDCU.64 UR4, c[0x0][0x380] ;  /* 0x00007000ff0477ac */ /* 0x000ea20008000a00 */
[----:B------:R-:W3:Y:S05]  /*0080*/  LDCU.64 UR6, c[0x0][0x358] ;  /* 0x00006b00ff0677ac */ /* 0x000eea0008000a00 */
[----:B------:R-:W4:Y:S01]  /*0090*/  LDC.U16 R7, c[0x0][0x38c] ;  /* 0x0000e300ff077b82 */ /* 0x000f220000000400 */
[----:B0-----:R-:W-:-:S13]  /*00a0*/  ISETP.GE.U32.AND P0, PT, R9, R0, PT ;  /* 0x000000000900720c */ /* 0x001fda0003f06070 */
[----:B------:R-:W0:Y:S01]  /*00b0*/  @P0 LDC.U16 R3, c[0x0][0x38a] ;  /* 0x0000e280ff030b82 */ /* 0x000e220000000400 */
[----:B------:R-:W-:-:S07]  /*00c0*/  @P0 VIADD R0, R0, 0xffff ;  /* 0x0000ffff00000836 */ /* 0x000fce0000000000 */
[----:B------:R-:W5:Y:S01]  /*00d0*/  @!P0 LDC R2, c[0x0][0x388] ;  /* 0x0000e200ff028b82 */ /* 0x000f620000000800 */
[----:B0-----:R-:W-:-:S05]  /*00e0*/  @P0 SHF.R.U32.HI R5, RZ, R3, R6 ;  /* 0x00000003ff050219 */ /* 0x001fca0000011606 */
[----:B-1----:R-:W-:Y:S01]  /*00f0*/  @P0 IMAD R0, R5, R0, R12 ;  /* 0x0000000005000224 */ /* 0x002fe200078e020c */
[----:B-----5:R-:W-:-:S04]  /*0100*/  @!P0 LOP3.LUT R5, R2, 0xffff, RZ, 0xc0, !PT ;  /* 0x0000ffff02058812 */ /* 0x020fc800078ec0ff */
[----:B------:R-:W-:Y:S02]  /*0110*/  @P0 SHF.L.U32 R3, R0, R3, RZ ;  /* 0x0000000300030219 */ /* 0x000fe400000006ff */
[----:B------:R-:W-:-:S03]  /*0120*/  @!P0 SHF.L.U32 R5, R6, R5, RZ ;  /* 0x0000000506058219 */ /* 0x000fc600000006ff */
[----:B------:R-:W-:Y:S02]  /*0130*/  @P0 IMAD.IADD R3, R3, 0x1, R6 ;  /* 0x0000000103030824 */ /* 0x000fe400078e0206 */
[----:B------:R-:W-:-:S04]  /*0140*/  @!P0 IMAD.IADD R3, R5, 0x1, R12 ;  /* 0x0000000105038824 */ /* 0x000fc800078e020c */
[----:B------:R-:W-:-:S05]  /*0150*/  IMAD.U32 R3, R3, 0x10000, RZ ;  /* 0x0001000003037824 */ /* 0x000fca00078e00ff */
[----:B--2---:R-:W-:-:S04]  /*0160*/  LEA.HI.SX32 R2, P0, R3, UR4, 0x12 ;  /* 0x0000000403027c11 */ /* 0x004fc8000f8192ff */
[----:B------:R-:W-:-:S05]  /*0170*/  LEA.HI.X.SX32 R3, R3, UR5, 0x1, P0 ;  /* 0x0000000503037c11 */ /* 0x000fca00080f0eff */
[----:B---3--:R-:W2:Y:S01]  /*0180*/  LDG.E R5, desc[UR6][R2.64] ;  /* 0x0000000602057981 */ /* 0x008ea2000c1e1900 */
[----:B------:R-:W0:Y:S01]  /*0190*/  S2UR UR5, SR_CgaCtaId ;  /* 0x00000000000579c3 */ /* 0x000e220000008800 */
[----:B----4-:R-:W-:Y:S01]  /*01a0*/  PRMT R13, R7, 0x9910, RZ ;  /* 0x00009910070d7816 */ /* 0x010fe200000000ff */
[----:B------:R-:W-:-:S03]  /*01b0*/  UMOV UR4, 0x400 ;  /* 0x0000040000047882 */ /* 0x000fc60000000000 */
[----:B------:R-:W-:Y:S01]  /*01c0*/  ISETP.GE.AND P0, PT, R13, 0x1, PT ;  /* 0x000000010d00780c */ /* 0x000fe20003f06270 */
[----:B0-----:R-:W-:-:S06]  /*01d0*/  ULEA UR4, UR5, UR4, 0x18 ;  /* 0x0000000405047291 */ /* 0x001fcc000f8ec0ff */
[----:B------:R-:W-:-:S05]  /*01e0*/  LEA R8, R6, UR4, 0x2 ;  /* 0x0000000406087c11 */ /* 0x000fca000f8e10ff */
[----:B--2---:R0:W-:Y:S01]  /*01f0*/  STS [R8], R5 ;  /* 0x0000000508007388 */ /* 0x0041e20000000800 */
[----:B------:R-:W-:Y:S06]  /*0200*/  BAR.SYNC.DEFER_BLOCKING 0x0 ;  /* 0x0000000000007b1d */ /* 0x000fec0000010000 */
[----:B------:R-:W-:Y:S05]  /*0210*/  @!P0 BRA `(.L_x_39) ;  /* 0x0000001000448947 */ /* 0x000fea0003800000 */
[----:B------:R-:W1:Y:S01]  /*0220*/  LDC.U16 R0, c[0x0][0x38c] ;  /* 0x0000e300ff007b82 */ /* 0x000e620000000400 */
[----:B------:R-:W-:-:S07]  /*0230*/  ISETP.NE.AND P2, PT, R13, 0x1, PT ;  /* 0x000000010d00780c */ /* 0x000fce0003f45270 */
[----:B------:R-:W2:Y:S08]  /*0240*/  LDC.U16 R14, c[0x0][0x38e] ;  /* 0x0000e380ff0e7b82 */ /* 0x000eb00000000400 */
[----:B0-----:R-:W0:Y:S01]  /*0250*/  LDC.64 R4, c[0x0][0x388] ;  /* 0x0000e200ff047b82 */ /* 0x001e220000000a00 */
[----:B-1----:R-:W-:-:S05]  /*0260*/  LOP3.LUT R11, RZ, R0, RZ, 0x33, !PT ;  /* 0x00000000ff0b7212 */ /* 0x002fca00078e33ff */
[----:B--2---:R-:W-:-:S05]  /*0270*/  IMAD.IADD R11, R14, 0x1, R11 ;  /* 0x000000010e0b7824 */ /* 0x004fca00078e020b */
[----:B------:R-:W-:-:S05]  /*0280*/  PRMT R10, R11, 0x9910, RZ ;  /* 0x000099100b0a7816 */ /* 0x000fca00000000ff */
[----:B------:R-:W-:Y:S01]  /*0290*/  VIADD R15, R10, 0xffffffff ;  /* 0xffffffff0a0f7836 */ /* 0x000fe20000000000 */
[----:B------:R-:W-:Y:S02]  /*02a0*/  SHF.R.U32.HI R10, RZ, 0x1, R6 ;  /* 0x00000001ff0a7819 */ /* 0x000fe40000011606 */
[----:B------:R-:W-:Y:S02]  /*02b0*/  LOP3.LUT R6, R6, 0x1, RZ, 0xc0, !PT ;  /* 0x0000000106067812 */ /* 0x000fe400078ec0ff */
[----:B------:R-:W-:Y:S02]  /*02c0*/  SHF.L.U32 R15, R12, R15, RZ ;  /* 0x0000000f0c0f7219 */ /* 0x000fe400000006ff */
[----:B------:R-:W-:Y:S02]  /*02d0*/  LOP3.LUT R17, R10, 0x1, RZ, 0xc0, !PT ;  /* 0x000000010a117812 */ /* 0x000fe400078ec0ff */
[----:B------:R-:W-:Y:S02]  /*02e0*/  PRMT R16, R15, 0x9910, RZ ;  /* 0x000099100f107816 */ /* 0x000fe400000000ff */
[----:B0-----:R-:W-:-:S02]  /*02f0*/  LOP3.LUT R15, R4, 0xffff, RZ, 0xc0, !PT ;  /* 0x0000ffff040f7812 */ /* 0x001fc400078ec0ff */
[----:B------:R-:W-:Y:S01]  /*0300*/  ISETP.NE.U32.AND P1, PT, R17, 0x1, PT ;  /* 0x000000011100780c */ /* 0x000fe20003f25070 */
[----:B------:R-:W-:Y:S01]  /*0310*/  IMAD.MOV.U32 R4, RZ, RZ, R16 ;  /* 0x000000ffff047224 */ /* 0x000fe200078e0010 */
[----:B------:R-:W-:Y:S02]  /*0320*/  LOP3.LUT R16, R11, 0xffff, RZ, 0xc0, !PT ;  /* 0x0000ffff0b107812 */ /* 0x000fe400078ec0ff */
[----:B------:R-:W-:Y:S01]  /*0330*/  LOP3.LUT R11, R5, 0xffff, RZ, 0xc0, !PT ;  /* 0x0000ffff050b7812 */ /* 0x000fe200078ec0ff */
[----:B------:R-:W-:Y:S01]  /*0340*/  IMAD.IADD R17, R4, 0x1, R9 ;  /* 0x0000000104117824 */ /* 0x000fe200078e0209 */
[----:B------:R-:W-:Y:S02]  /*0350*/  LOP3.LUT R18, R10, 0x1, RZ, 0xc, !PT ;  /* 0x000000010a127812 */ /* 0x000fe400078e0cff */
[----:B------:R-:W-:Y:S01]  /*0360*/  SHF.L.U32 R5, R12, R16, RZ ;  /* 0x000000100c057219 */ /* 0x000fe200000006ff */
[----:B------:R-:W-:Y:S01]  /*0370*/  IMAD.IADD R20, R11, 0x1, -R16 ;  /* 0x000000010b147824 */ /* 0x000fe200078e0a10 */
[----:B------:R-:W-:Y:S01]  /*0380*/  SEL R17, R17, RZ, !P1 ;  /* 0x000000ff11117207 */ /* 0x000fe20004800000 */
[----:B------:R-:W-:Y:S01]  /*0390*/  VIADD R16, R16, 0xffff ;  /* 0x0000ffff10107836 */ /* 0x000fe20000000000 */
[----:B------:R-:W-:Y:S01]  /*03a0*/  SHF.L.U32 R15, R10, R15, RZ ;  /* 0x0000000f0a0f7219 */ /* 0x000fe200000006ff */
[----:B------:R-:W-:Y:S01]  /*03b0*/  IMAD R20, R20, R5, RZ ;  /* 0x0000000514147224 */ /* 0x000fe200078e02ff */
[----:B------:R-:W-:Y:S01]  /*03c0*/  ISETP.NE.U32.AND P0, PT, R6, 0x1, PT ;  /* 0x000000010600780c */ /* 0x000fe20003f05070 */
[----:B------:R-:W-:Y:S01]  /*03d0*/  IMAD R19, R18, R4, R17 ;  /* 0x0000000412137224 */ /* 0x000fe200078e0211 */
[----:B------:R-:W-:Y:S01]  /*03e0*/  PRMT R6, R14, 0x9910, RZ ;  /* 0x000099100e067816 */ /* 0x000fe200000000ff */
[----:B------:R-:W-:-:S02]  /*03f0*/  IMAD.IADD R12, R15, 0x1, R12 ;  /* 0x000000010f0c7824 */ /* 0x000fc400078e020c */
[----:B------:R-:W-:Y:S01]  /*0400*/  IMAD R13, R16, R19, R20 ;  /* 0x00000013100d7224 */ /* 0x000fe200078e0214 */
[----:B------:R-:W-:Y:S01]  /*0410*/  PRMT R19, RZ, 0x7610, R19 ;  /* 0x00007610ff137816 */ /* 0x000fe20000000013 */
[----:B------:R-:W-:Y:S02]  /*0420*/  IMAD.MOV.U32 R15, RZ, RZ, 0xffff ;  /* 0x0000ffffff0f7424 */ /* 0x000fe400078e00ff */
[----:B------:R-:W-:Y:S02]  /*0430*/  IMAD.MOV.U32 R16, RZ, RZ, 0x1 ;  /* 0x00000001ff107424 */ /* 0x000fe400078e00ff */
[----:B------:R-:W-:Y:S01]  /*0440*/  IMAD.MOV.U32 R18, RZ, RZ, 0x1 ;  /* 0x00000001ff127424 */ /* 0x000fe200078e00ff */
[----:B------:R-:W-:Y:S02]  /*0450*/  SEL R15, R15, 0x1, !P0 ;  /* 0x000000010f0f7807 */ /* 0x000fe40004000000 */
[----:B------:R-:W-:Y:S01]  /*0460*/  SEL R16, R16, 0xffffffff, P0 ;  /* 0xffffffff10107807 */ /* 0x000fe20000000000 */
[----:B------:R-:W-:Y:S06]  /*0470*/  @!P2 BRA `(.L_x_40) ;  /* 0x000000080088a947 */ /* 0x000fec0003800000 */
[----:B------:R-:W-:Y:S01]  /*0480*/  IMAD.MOV R21, RZ, RZ, -R14 ;  /* 0x000000ffff157224 */ /* 0x000fe200078e0a0e */
[----:B------:R-:W-:Y:S01]  /*0490*/  PRMT R17, R17, 0x9910, RZ ;  /* 0x0000991011117816 */ /* 0x000fe200000000ff */
[----:B------:R-:W-:Y:S01]  /*04a0*/  IMAD.MOV R19, RZ, RZ, -R7 ;  /* 0x000000ffff137224 */ /* 0x000fe200078e0a07 */
[----:B------:R-:W-:Y:S01]  /*04b0*/  SEL R7, RZ, 0x1, !P1 ;  /* 0x00000001ff077807 */ /* 0x000fe20004800000 */
[----:B------:R-:W0:Y:S01]  /*04c0*/  LDCU.U8 UR4, c[0x0][0x3a0] ;  /* 0x00007400ff0477ac */ /* 0x000e220008000000 */
[----:B------:R-:W-:Y:S02]  /*04d0*/  PRMT R21, R21, 0x7710, RZ ;  /* 0x0000771015157816 */ /* 0x000fe400000000ff */
[----:B------:R-:W-:Y:S01]  /*04e0*/  PRMT R19, R19, 0x7710, RZ ;  /* 0x0000771013137816 */ /* 0x000fe200000000ff */
[----:B------:R-:W-:Y:S01]  /*04f0*/  IMAD R7, R4, R7, R17 ;  /* 0x0000000704077224 */ /* 0x000fe200078e0211 */
[----:B------:R-:W-:Y:S01]  /*0500*/  PRMT R5, R5, 0x9910, RZ ;  /* 0x0000991005057816 */ /* 0x000fe200000000ff */
[----:B------:R-:W-:Y:S01]  /*0510*/  IMAD R4, R0, 0x2, R21 ;  /* 0x0000000200047824 */ /* 0x000fe200078e0215 */
[----:B------:R-:W-:Y:S01]  /*0520*/  IADD3 R14, PT, PT, R14, -0x2, R19 ;  /* 0xfffffffe0e0e7810 */ /* 0x000fe20007ffe013 */
[----:B------:R-:W1:Y:S01]  /*0530*/  LDCU UR8, c[0x0][0x390] ;  /* 0x00007200ff0877ac */ /* 0x000e620008000800 */
[----:B------:R-:W-:-:S02]  /*0540*/  PRMT R18, R12, 0x9910, RZ ;  /* 0x000099100c127816 */ /* 0x000fc400000000ff */
[----:B------:R-:W-:Y:S01]  /*0550*/  PRMT R17, R4, 0x9910, RZ ;  /* 0x0000991004117816 */ /* 0x000fe200000000ff */
[----:B------:R-:W-:Y:S01]  /*0560*/  IMAD.MOV.U32 R4, RZ, RZ, R5 ;  /* 0x000000ffff047224 */ /* 0x000fe200078e0005 */
[----:B------:R-:W-:Y:S02]  /*0570*/  PRMT R5, R7, 0x9910, RZ ;  /* 0x0000991007057816 */ /* 0x000fe400000000ff */
[----:B------:R-:W-:Y:S01]  /*0580*/  PRMT R7, R14, 0x9910, RZ ;  /* 0x000099100e077816 */ /* 0x000fe200000000ff */
[----:B------:R-:W-:Y:S01]  /*0590*/  IMAD R4, R4, R17, R4 ;  /* 0x0000001104047224 */ /* 0x000fe200078e0204 */
[----:B------:R-:W-:Y:S01]  /*05a0*/  LOP3.LUT R17, RZ, R11, RZ, 0x33, !PT ;  /* 0x0000000bff117212 */ /* 0x000fe200078e33ff */
[----:B------:R-:W-:Y:S01]  /*05b0*/  VIADD R14, R0, 0xffffffff ;  /* 0xffffffff000e7836 */ /* 0x000fe20000000000 */
[----:B0-----:R-:W-:Y:S01]  /*05c0*/  UPRMT UR4, UR4, 0x8880, URZ ;  /* 0x0000888004047896 */ /* 0x001fe200080000ff */
[----:B------:R-:W-:Y:S02]  /*05d0*/  IMAD R4, R5, R7, R4 ;  /* 0x0000000705047224 */ /* 0x000fe400078e0204 */
[----:B------:R-:W-:Y:S01]  /*05e0*/  IMAD.SHL.U32 R7, R12, 0x2, RZ ;  /* 0x000000020c077824 */ /* 0x000fe200078e00ff */
[----:B------:R-:W-:Y:S01]  /*05f0*/  UISETP.NE.AND UP0, UPT, UR4, URZ, UPT ;  /* 0x000000ff0400728c */ /* 0x000fe2000bf05270 */
[----:B------:R-:W-:Y:S01]  /*0600*/  VIADD R5, R0, 0xfffffffe ;  /* 0xfffffffe00057836 */ /* 0x000fe20000000000 */
[----:B------:R-:W-:Y:S01]  /*0610*/  PRMT R20, R14, 0x9910, RZ ;  /* 0x000099100e147816 */ /* 0x000fe200000000ff */
[----:B------:R-:W-:Y:S01]  /*0620*/  IMAD.MOV R7, RZ, RZ, -R7 ;  /* 0x000000ffff077224 */ /* 0x000fe200078e0a07 */
[----:B------:R-:W-:Y:S01]  /*0630*/  PRMT R22, R4, 0x9910, RZ ;  /* 0x0000991004167816 */ /* 0x000fe200000000ff */
[----:B------:R-:W-:Y:S01]  /*0640*/  IMAD.IADD R14, R6, 0x1, R17 ;  /* 0x00000001060e7824 */ /* 0x000fe200078e0211 */
[----:B------:R-:W-:Y:S01]  /*0650*/  PRMT R21, R5, 0x9910, RZ ;  /* 0x0000991005157816 */ /* 0x000fe200000000ff */
[----:B------:R-:W-:Y:S01]  /*0660*/  IMAD.MOV.U32 R5, RZ, RZ, R18 ;  /* 0x000000ffff057224 */ /* 0x000fe200078e0012 */
[----:B------:R-:W-:-:S02]  /*0670*/  PRMT R19, R7, 0x7710, RZ ;  /* 0x0000771007137816 */ /* 0x000fc400000000ff */
[----:B------:R-:W-:Y:S01]  /*0680*/  PLOP3.LUT P1, PT, PT, PT, UP0, 0x80, 0x8 ;  /* 0x000000000008781c */ /* 0x000fe20003f2f008 */
[----:B------:R-:W-:Y:S01]  /*0690*/  IMAD.MOV.U32 R7, RZ, RZ, R21 ;  /* 0x000000ffff077224 */ /* 0x000fe200078e0015 */
[----:B------:R-:W-:Y:S01]  /*06a0*/  LOP3.LUT R21, R0, 0x7ffe, RZ, 0xc0, !PT ;  /* 0x00007ffe00157812 */ /* 0x000fe200078ec0ff */
[----:B------:R-:W-:Y:S01]  /*06b0*/  IMAD.U32 R18, R4, 0x2, R19 ;  /* 0x0000000204127824 */ /* 0x000fe200078e0013 */
[----:B------:R-:W-:Y:S01]  /*06c0*/  PRMT R17, RZ, 0x7610, R17 ;  /* 0x00007610ff117816 */ /* 0x000fe20000000011 */
[C---:B------:R-:W-:Y:S01]  /*06d0*/  IMAD R20, R5.reuse, R20, RZ ;  /* 0x0000001405147224 */ /* 0x040fe200078e02ff */
[----:B------:R-:W-:Y:S01]  /*06e0*/  PRMT R19, RZ, 0x7610, R19 ;  /* 0x00007610ff137816 */ /* 0x000fe20000000013 */
[----:B------:R-:W-:Y:S02]  /*06f0*/  IMAD R22, R5, R7, R22 ;  /* 0x0000000705167224 */ /* 0x000fe400078e0216 */
[----:B-1----:R-:W-:-:S07]  /*0700*/  IMAD.MOV.U32 R0, RZ, RZ, RZ ;  /* 0x000000ffff007224 */ /* 0x002fce00078e00ff */
.L_x_41:
[----:B------:R-:W0:Y:S01]  /*0710*/  LDC.U8 R4, c[0x0][0x3a0] ;  /* 0x0000e800ff047b82 */ /* 0x000e220000000000 */
[----:B------:R-:W-:-:S05]  /*0720*/  @P1 IMAD.IADD R5, R20, 0x1, R17 ;  /* 0x0000000114051824 */ /* 0x000fca00078e0211 */
[----:B------:R-:W-:Y:S02]  /*0730*/  @P1 PRMT R19, R5, 0x7610, R19 ;  /* 0x0000761005131816 */ /* 0x000fe40000000013 */
[----:B0-----:R-:W-:-:S04]  /*0740*/  PRMT R4, R4, 0x8880, RZ ;  /* 0x0000888004047816 */ /* 0x001fc800000000ff */
[----:B------:R-:W-:-:S13]  /*0750*/  ISETP.NE.AND P1, PT, R4, RZ, PT ;  /* 0x000000ff0400720c */ /* 0x000fda0003f25270 */
[----:B------:R-:W0:Y:S01]  /*0760*/  @P1 LDC.64 R4, c[0x0][0x398] ;  /* 0x0000e600ff041b82 */ /* 0x000e220000000a00 */
[----:B------:R-:W-:-:S05]  /*0770*/  @P1 PRMT R7, R19, 0x9910, RZ ;  /* 0x0000991013071816 */ /* 0x000fca00000000ff */
[----:B0-----:R-:W-:-:S06]  /*0780*/  @P1 IMAD.WIDE R4, R7, 0x4, R4 ;  /* 0x0000000407041825 */ /* 0x001fcc00078e0204 */
[----:B------:R0:W2:Y:S01]  /*0790*/  @P1 LDG.E R4, desc[UR6][R4.64] ;  /* 0x0000000604041981 */ /* 0x0000a2000c1e1900 */
[----:B------:R-:W1:Y:S01]  /*07a0*/  I2F.U32.RP R24, UR8 ;  /* 0x0000000800187d06 */ /* 0x000e620008209000 */
[----:B------:R-:W3:Y:S01]  /*07b0*/  S2UR UR5, SR_CgaCtaId ;  /* 0x00000000000579c3 */ /* 0x000ee20000008800 */
[----:B------:R-:W-:Y:S01]  /*07c0*/  IMAD.MOV.U32 R23, RZ, RZ, -0x1 ;  /* 0xffffffffff177424 */ /* 0x000fe200078e00ff */
[----:B------:R-:W-:Y:S01]  /*07d0*/  UMOV UR4, 0x400 ;  /* 0x0000040000047882 */ /* 0x000fe20000000000 */
[----:B------:R-:W-:Y:S01]  /*07e0*/  VIADD R26, R0, 0x1 ;  /* 0x00000001001a7836 */ /* 0x000fe20000000000 */
[----:B------:R-:W-:-:S04]  /*07f0*/  PLOP3.LUT P4, PT, PT, PT, PT, 0x8, 0x80 ;  /* 0x000000000080781c */ /* 0x000fc80003f8e170 */
[----:B0-----:R-:W-:Y:S01]  /*0800*/  SHF.R.U32.HI R5, RZ, R26, R9 ;  /* 0x0000001aff057219 */ /* 0x001fe20000011609 */
[----:B-1----:R-:W0:Y:S01]  /*0810*/  MUFU.RCP R24, R24 ;  /* 0x0000001800187308 */ /* 0x002e220000001000 */
[----:B---3--:R-:W-:Y:S01]  /*0820*/  ULEA UR4, UR5, UR4, 0x18 ;  /* 0x0000000405047291 */ /* 0x008fe2000f8ec0ff */
[----:B0-----:R-:W-:-:S06]  /*0830*/  VIADD R6, R24, 0xffffffe ;  /* 0x0ffffffe18067836 */ /* 0x001fcc0000000000 */
[----:B------:R0:W1:Y:S02]  /*0840*/  F2I.FTZ.U32.TRUNC.NTZ R7, R6 ;  /* 0x0000000600077305 */ /* 0x000064000021f000 */
[----:B0-----:R-:W-:Y:S02]  /*0850*/  IMAD.MOV.U32 R6, RZ, RZ, RZ ;  /* 0x000000ffff067224 */ /* 0x001fe400078e00ff */
[----:B-1----:R-:W-:-:S04]  /*0860*/  IMAD.MOV R25, RZ, RZ, -R7 ;  /* 0x000000ffff197224 */ /* 0x002fc800078e0a07 */
[----:B------:R-:W-:-:S04]  /*0870*/  IMAD R25, R25, UR8, RZ ;  /* 0x0000000819197c24 */ /* 0x000fc8000f8e02ff */
[----:B------:R-:W-:Y:S01]  /*0880*/  IMAD.HI.U32 R7, R7, R25, R6 ;  /* 0x0000001907077227 */ /* 0x000fe200078e0006 */
[----:B------:R-:W-:-:S04]  /*0890*/  SHF.L.U32 R25, R23, R14, RZ ;  /* 0x0000000e17197219 */ /* 0x000fc800000006ff */
[----:B------:R-:W-:Y:S02]  /*08a0*/  LOP3.LUT R24, R25, R10, RZ, 0xc0, !PT ;  /* 0x0000000a19187212 */ /* 0x000fe400078ec0ff */
[----:B------:R-:W-:-:S04]  /*08b0*/  SEL R25, R5, RZ, !P0 ;  /* 0x000000ff05197207 */ /* 0x000fc80004000000 */
[----:B------:R-:W-:-:S04]  /*08c0*/  IADD3 R24, PT, PT, R24, R25, R10 ;  /* 0x0000001918187210 */ /* 0x000fc80007ffe00a */
[C---:B------:R-:W-:Y:S01]  /*08d0*/  LEA R25, R24.reuse, UR4, 0x2 ;  /* 0x0000000418197c11 */ /* 0x040fe2000f8e10ff */
[----:B------:R-:W-:Y:S02]  /*08e0*/  IMAD R5, R15, R5, R24 ;  /* 0x000000050f057224 */ /* 0x000fe400078e0218 */
[----:B------:R-:W-:Y:S02]  /*08f0*/  IMAD.IADD R24, R24, 0x1, R9 ;  /* 0x0000000118187824 */ /* 0x000fe400078e0209 */
[----:B------:R-:W-:Y:S01]  /*0900*/  IMAD.U32 R5, R5, 0x10000, RZ ;  /* 0x0001000005057824 */ /* 0x000fe200078e00ff */
[----:B------:R-:W-:Y:S02]  /*0910*/  LDS R6, [R25] ;  /* 0x0000000019067984 */ /* 0x000fe40000000800 */
[----:B------:R-:W-:Y:S01]  /*0920*/  LEA R29, R24, UR4, 0x2 ;  /* 0x00000004181d7c11 */ /* 0x000fe2000f8e10ff */
[----:B------:R-:W-:Y:S01]  /*0930*/  IMAD.IADD R24, R22, 0x1, R17 ;  /* 0x0000000116187824 */ /* 0x000fe200078e0211 */
[----:B------:R-:W-:-:S06]  /*0940*/  LEA.HI.SX32 R5, R5, UR4, 0x12 ;  /* 0x0000000405057c11 */ /* 0x000fcc000f8f92ff */
[----:B------:R-:W0:Y:S02]  /*0950*/  LDS R5, [R5] ;  /* 0x0000000005057984 */ /* 0x000e240000000800 */
[----:B0-----:R-:W-:-:S04]  /*0960*/  VIADD R27, R5, UR8 ;  /* 0x00000008051b7c36 */ /* 0x001fc80008000000 */
[----:B------:R-:W-:-:S04]  /*0970*/  IMAD R6, R16, R6, R27 ;  /* 0x0000000610067224 */ /* 0x000fc800078e021b */
        /* <DEDUP_REMOVED lines=9> */
[----:B------:R-:W-:Y:S02]  /*0a10*/  SEL R26, R6, R27, !P2 ;  /* 0x0000001b061a7207 */ /* 0x000fe40005000000 */
[----:B------:R-:W-:-:S03]  /*0a20*/  @P1 PRMT R27, R24, 0x9910, RZ ;  /* 0x00009910181b1816 */ /* 0x000fc600000000ff */
[----:B------:R0:W-:Y:S01]  /*0a30*/  STS [R29], R26 ;  /* 0x0000001a1d007388 */ /* 0x0001e20000000800 */
[----:B--2---:R-:W-:-:S04]  /*0a40*/  @P1 SEL R5, R4, RZ, !P0 ;  /* 0x000000ff04051207 */ /* 0x004fc80004000000 */
[----:B------:R-:W-:-:S05]  /*0a50*/  @P1 SHF.L.U32 R4, R26, R5, RZ ;  /* 0x000000051a041219 */ /* 0x000fca00000006ff */
[----:B------:R-:W-:-:S04]  /*0a60*/  @P1 IMAD.HI.U32 R5, R7, R4, RZ ;  /* 0x0000000407051227 */ /* 0x000fc800078e00ff */
[----:B------:R-:W-:-:S04]  /*0a70*/  @P1 IMAD.MOV R5, RZ, RZ, -R5 ;  /* 0x000000ffff051224 */ /* 0x000fc800078e0a05 */
[----:B------:R-:W-:-:S05]  /*0a80*/  @P1 IMAD R5, R5, UR8, R4 ;  /* 0x0000000805051c24 */ /* 0x000fca000f8e0204 */
[----:B------:R-:W-:-:S04]  /*0a90*/  @P1 ISETP.GE.U32.AND P3, PT, R5, UR8, PT ;  /* 0x0000000805001c0c */ /* 0x000fc8000bf66070 */
[----:B------:R-:W-:-:S13]  /*0aa0*/  @P1 PLOP3.LUT P4, PT, P3, PT, PT, 0x80, 0x8 ;  /* 0x000000000008181c */ /* 0x000fda0001f8f070 */
[----:B------:R-:W-:Y:S01]  /*0ab0*/  @P4 VIADD R5, R5, -UR8 ;  /* 0x8000000805054c36 */ /* 0x000fe20008000000 */
[----:B------:R-:W-:-:S04]  /*0ac0*/  PLOP3.LUT P4, PT, PT, PT, PT, 0x8, 0x80 ;  /* 0x000000000080781c */ /* 0x000fc80003f8e170 */
[----:B------:R-:W-:-:S04]  /*0ad0*/  @P1 ISETP.GE.U32.AND P3, PT, R5, UR8, PT ;  /* 0x0000000805001c0c */ /* 0x000fc8000bf66070 */
[----:B------:R-:W-:-:S13]  /*0ae0*/  @P1 PLOP3.LUT P4, PT, P3, PT, PT, 0x80, 0x8 ;  /* 0x000000000008181c */ /* 0x000fda0001f8f070 */
[----:B------:R-:W-:-:S05]  /*0af0*/  @P4 VIADD R5, R5, -UR8 ;  /* 0x8000000805054c36 */ /* 0x000fca0008000000 */
[----:B0-----:R-:W-:Y:S02]  /*0b00*/  @P1 SEL R26, R6, R5, !P2 ;  /* 0x00000005061a1207 */ /* 0x001fe40005000000 */
[----:B------:R-:W0:Y:S03]  /*0b10*/  @P1 LDC.64 R4, c[0x0][0x398] ;  /* 0x0000e600ff041b82 */ /* 0x000e260000000a00 */
[----:B------:R-:W-:Y:S04]  /*0b20*/  @P1 STS [R29], R26 ;  /* 0x0000001a1d001388 */ /* 0x000fe80000000800 */
[----:B------:R1:W-:Y:S01]  /*0b30*/  STS [R25], R26 ;  /* 0x0000001a19007388 */ /* 0x0003e20000000800 */
[----:B0-----:R-:W-:Y:S01]  /*0b40*/  @P1 IMAD.WIDE R4, R27, 0x4, R4 ;  /* 0x000000041b041825 */ /* 0x001fe200078e0204 */
[----:B------:R-:W-:Y:S06]  /*0b50*/  BAR.SYNC.DEFER_BLOCKING 0x0 ;  /* 0x0000000000007b1d */ /* 0x000fec0000010000 */
[----:B------:R0:W2:Y:S01]  /*0b60*/  @P1 LDG.E R4, desc[UR6][R4.64] ;  /* 0x0000000604041981 */ /* 0x0000a2000c1e1900 */
[----:B------:R-:W-:Y:S01]  /*0b70*/  VIADD R28, R14, 0xffffffff ;  /* 0xffffffff0e1c7836 */ /* 0x000fe20000000000 */
[----:B------:R-:W-:Y:S01]  /*0b80*/  PLOP3.LUT P4, PT, PT, PT, PT, 0x8, 0x80 ;  /* 0x000000000080781c */ /* 0x000fe20003f8e170 */
[----:B------:R-:W-:Y:S01]  /*0b90*/  VIADD R0, R0, 0x2 ;  /* 0x0000000200007836 */ /* 0x000fe20000000000 */
[----:B------:R-:W-:Y:S01]  /*0ba0*/  SEL R19, R19, R24, !P1 ;  /* 0x0000001813137207 */ /* 0x000fe20004800000 */
[----:B------:R-:W-:Y:S01]  /*0bb0*/  VIADD R21, R21, 0xfffffffe ;  /* 0xfffffffe15157836 */ /* 0x000fe20000000000 */
[----:B------:R-:W-:Y:S01]  /*0bc0*/  SHF.L.U32 R27, R23, R28, RZ ;  /* 0x0000001c171b7219 */ /* 0x000fe200000006ff */
[----:B------:R-:W-:Y:S01]  /*0bd0*/  IMAD.IADD R17, R18, 0x1, R17 ;  /* 0x0000000112117824 */ /* 0x000fe200078e0211 */
[----:B------:R-:W-:Y:S01]  /*0be0*/  SHF.R.U32.HI R23, RZ, R0, R9 ;  /* 0x00000000ff177219 */ /* 0x000fe20000011609 */
[----:B------:R-:W-:Y:S01]  /*0bf0*/  VIADD R14, R14, 0xfffffffe ;  /* 0xfffffffe0e0e7836 */ /* 0x000fe20000000000 */
[----:B------:R-:W-:-:S02]  /*0c00*/  LOP3.LUT R27, R27, R10, RZ, 0xc0, !PT ;  /* 0x0000000a1b1b7212 */ /* 0x000fc400078ec0ff */
[----:B-1----:R-:W-:-:S04]  /*0c10*/  SEL R26, R23, RZ, !P0 ;  /* 0x000000ff171a7207 */ /* 0x002fc80004000000 */
[----:B------:R-:W-:-:S04]  /*0c20*/  IADD3 R26, PT, PT, R27, R26, R10 ;  /* 0x0000001a1b1a7210 */ /* 0x000fc80007ffe00a */
[C---:B0-----:R-:W-:Y:S01]  /*0c30*/  LEA R5, R26.reuse, UR4, 0x2 ;  /* 0x000000041a057c11 */ /* 0x041fe2000f8e10ff */
[----:B------:R-:W-:Y:S02]  /*0c40*/  IMAD R23, R15, R23, R26 ;  /* 0x000000170f177224 */ /* 0x000fe400078e021a */
[----:B------:R-:W-:Y:S02]  /*0c50*/  IMAD.IADD R26, R26, 0x1, R9 ;  /* 0x000000011a1a7824 */ /* 0x000fe400078e0209 */
[----:B------:R-:W-:Y:S01]  /*0c60*/  IMAD.U32 R23, R23, 0x10000, RZ ;  /* 0x0001000017177824 */ /* 0x000fe200078e00ff */
[----:B------:R-:W-:Y:S04]  /*0c70*/  LDS R27, [R5] ;  /* 0x00000000051b7984 */ /* 0x000fe80000000800 */
[----:B------:R-:W-:-:S06]  /*0c80*/  LEA.HI.SX32 R23, R23, UR4, 0x12 ;  /* 0x0000000417177c11 */ /* 0x000fcc000f8f92ff */
[----:B------:R-:W0:Y:S02]  /*0c90*/  LDS R23, [R23] ;  /* 0x0000000017177984 */ /* 0x000e240000000800 */
[----:B0-----:R-:W-:-:S04]  /*0ca0*/  VIADD R25, R23, UR8 ;  /* 0x0000000817197c36 */ /* 0x001fc80008000000 */
[----:B------:R-:W-:-:S04]  /*0cb0*/  IMAD R28, R16, R27, R25 ;  /* 0x0000001b101c7224 */ /* 0x000fc800078e0219 */
[----:B------:R-:W-:-:S04]  /*0cc0*/  IMAD.HI.U32 R25, R7, R28, RZ ;  /* 0x0000001c07197227 */ /* 0x000fc800078e00ff */
[----:B------:R-:W-:-:S04]  /*0cd0*/  IMAD.MOV R25, RZ, RZ, -R25 ;  /* 0x000000ffff197224 */ /* 0x000fc800078e0a19 */
[----:B------:R-:W-:-:S05]  /*0ce0*/  IMAD R25, R25, UR8, R28 ;  /* 0x0000000819197c24 */ /* 0x000fca000f8e021c */
[----:B------:R-:W-:-:S13]  /*0cf0*/  ISETP.GE.U32.AND P3, PT, R25, UR8, PT ;  /* 0x0000000819007c0c */ /* 0x000fda000bf66070 */
[----:B------:R-:W-:-:S05]  /*0d00*/  @P3 VIADD R25, R25, -UR8 ;  /* 0x8000000819193c36 */ /* 0x000fca0008000000 */
[----:B------:R-:W-:-:S13]  /*0d10*/  ISETP.GE.U32.AND P3, PT, R25, UR8, PT ;  /* 0x0000000819007c0c */ /* 0x000fda000bf66070 */
[----:B------:R-:W-:Y:S01]  /*0d20*/  @P3 VIADD R25, R25, -UR8 ;  /* 0x8000000819193c36 */ /* 0x000fe20008000000 */
[----:B--2---:R-:W-:-:S04]  /*0d30*/  @P1 SEL R23, R4, RZ, !P0 ;  /* 0x000000ff04171207 */ /* 0x004fc80004000000 */
[----:B------:R-:W-:-:S04]  /*0d40*/  SEL R4, R6, R25, !P2 ;  /* 0x0000001906047207 */ /* 0x000fc80005000000 */
[----:B------:R-:W-:Y:S02]  /*0d50*/  @P1 SHF.L.U32 R28, R4, R23, RZ ;  /* 0x00000017041c1219 */ /* 0x000fe400000006ff */
[----:B------:R-:W-:-:S03]  /*0d60*/  LEA R23, R26, UR4, 0x2 ;  /* 0x000000041a177c11 */ /* 0x000fc6000f8e10ff */
[----:B------:R-:W-:Y:S02]  /*0d70*/  @P1 IMAD.HI.U32 R7, R7, R28, RZ ;  /* 0x0000001c07071227 */ /* 0x000fe400078e00ff */
[----:B------:R0:W-:Y:S02]  /*0d80*/  STS [R23], R4 ;  /* 0x0000000417007388 */ /* 0x0001e40000000800 */
        /* <DEDUP_REMOVED lines=10> */
[----:B------:R-:W-:-:S03]  /*0e30*/  PRMT R6, R21, 0x9910, RZ ;  /* 0x0000991015067816 */ /* 0x000fc600000000ff */
[----:B------:R0:W-:Y:S01]  /*0e40*/  @P1 STS [R23], R4 ;  /* 0x0000000417001388 */ /* 0x0001e20000000800 */
[----:B------:R-:W-:-:S03]  /*0e50*/  ISETP.NE.AND P2, PT, R6, RZ, PT ;  /* 0x000000ff0600720c */ /* 0x000fc60003f45270 */
[----:B------:R0:W-:Y:S01]  /*0e60*/  STS [R5], R4 ;  /* 0x0000000405007388 */ /* 0x0001e20000000800 */
[----:B------:R-:W-:Y:S09]  /*0e70*/  BAR.SYNC.DEFER_BLOCKING 0x0 ;  /* 0x0000000000007b1d */ /* 0x000ff20000010000 */
[----:B0-----:R-:W-:Y:S05]  /*0e80*/  @P2 BRA `(.L_x_41) ;  /* 0xfffffff800202947 */ /* 0x001fea000383ffff */
[----:B------:R-:W-:-:S07]  /*0e90*/  VIADD R18, R0, 0x1 ;  /* 0x0000000100127836 */ /* 0x000fce0000000000 */
.L_x_40:
[----:B------:R-:W0:Y:S02]  /*0ea0*/  LDCU.U16 UR5, c[0x0][0x38c] ;  /* 0x00007180ff0577ac */ /* 0x000e240008000400 */
[----:B0-----:R-:W-:-:S04]  /*0eb0*/  ULOP3.LUT UR5, UR5, 0x1, URZ, 0xc0, !UPT ;  /* 0x0000000105057892 */ /* 0x001fc8000f8ec0ff */
[----:B------:R-:W-:-:S09]  /*0ec0*/  UISETP.NE.U32.AND UP0, UPT, UR5, 0x1, UPT ;  /* 0x000000010500788c */ /* 0x000fd2000bf05070 */
[----:B------:R-:W-:Y:S05]  /*0ed0*/  BRA.U UP0, `(.L_x_39) ;  /* 0x0000000500147547 */ /* 0x000fea000b800000 */
[----:B------:R-:W0:Y:S01]  /*0ee0*/  LDC.U8 R0, c[0x0][0x3a0] ;  /* 0x0000e800ff007b82 */ /* 0x000e220000000000 */
[----:B------:R-:W1:Y:S01]  /*0ef0*/  LDCU UR5, c[0x0][0x390] ;  /* 0x00007200ff0577ac */ /* 0x000e620008000800 */
[----:B0-----:R-:W-:-:S04]  /*0f00*/  PRMT R0, R0, 0x8880, RZ ;  /* 0x0000888000007816 */ /* 0x001fc800000000ff */
[----:B------:R-:W-:-:S13]  /*0f10*/  ISETP.NE.AND P1, PT, R0, RZ, PT ;  /* 0x000000ff0000720c */ /* 0x000fda0003f25270 */
[----:B------:R-:W0:Y:S01]  /*0f20*/  @P1 LDC.64 R4, c[0x0][0x398] ;  /* 0x0000e600ff041b82 */ /* 0x000e220000000a00 */
[----:B------:R-:W-:Y:S02]  /*0f30*/  @P1 VIADD R0, R18, 0xffffffff ;  /* 0xffffffff12001836 */ /* 0x000fe40000000000 */
[----:B------:R-:W-:Y:S02]  /*0f40*/  @P1 IMAD.IADD R7, R11, 0x1, -R18 ;  /* 0x000000010b071824 */ /* 0x000fe400078e0a12 */
[----:B------:R-:W-:-:S04]  /*0f50*/  @P1 IMAD R0, R13, R0, RZ ;  /* 0x000000000d001224 */ /* 0x000fc800078e02ff */
[----:B------:R-:W-:-:S05]  /*0f60*/  @P1 IMAD R19, R12, R7, R0 ;  /* 0x000000070c131224 */ /* 0x000fca00078e0200 */
[----:B------:R-:W-:-:S05]  /*0f70*/  @P1 PRMT R7, R19, 0x9910, RZ ;  /* 0x0000991013071816 */ /* 0x000fca00000000ff */
[----:B0-----:R-:W-:-:S05]  /*0f80*/  @P1 IMAD.WIDE R4, R7, 0x4, R4 ;  /* 0x0000000407041825 */ /* 0x001fca00078e0204 */
[----:B------:R0:W2:Y:S01]  /*0f90*/  @P1 LDG.E R0, desc[UR6][R4.64] ;  /* 0x0000000604001981 */ /* 0x0000a2000c1e1900 */
[----:B------:R-:W3:Y:S01]  /*0fa0*/  LDC.U16 R6, c[0x0][0x38e] ;  /* 0x0000e380ff067b82 */ /* 0x000ee20000000400 */
[----:B-1----:R-:W1:Y:S08]  /*0fb0*/  I2F.U32.RP R13, UR5 ;  /* 0x00000005000d7d06 */ /* 0x002e700008209000 */
[----:B-1----:R-:W1:Y:S01]  /*0fc0*/  MUFU.RCP R13, R13 ;  /* 0x0000000d000d7308 */ /* 0x002e620000001000 */
[----:B---3--:R-:W-:-:S04]  /*0fd0*/  PRMT R6, R6, 0x9910, RZ ;  /* 0x0000991006067816 */ /* 0x008fc800000000ff */
[-C--:B------:R-:W-:Y:S01]  /*0fe0*/  IADD3 R11, PT, PT, R6, -R18.reuse, -R11 ;  /* 0x80000012060b7210 */ /* 0x080fe20007ffe80b */
[----:B------:R-:W-:Y:S01]  /*0ff0*/  IMAD.MOV.U32 R6, RZ, RZ, -0x1 ;  /* 0xffffffffff067424 */ /* 0x000fe200078e00ff */
[----:B------:R-:W-:Y:S01]  /*1000*/  SHF.R.U32.HI R18, RZ, R18, R9 ;  /* 0x00000012ff127219 */ /* 0x000fe20000011609 */
[----:B-1----:R-:W-:-:S03]  /*1010*/  VIADD R7, R13, 0xffffffe ;  /* 0x0ffffffe0d077836 */ /* 0x002fc60000000000 */
[----:B------:R-:W-:Y:S01]  /*1020*/  SHF.L.U32 R11, R6, R11, RZ ;  /* 0x0000000b060b7219 */ /* 0x000fe200000006ff */
[----:B------:R-:W-:Y:S01]  /*1030*/  IMAD R15, R15, R18, RZ ;  /* 0x000000120f0f7224 */ /* 0x000fe200078e02ff */
[----:B------:R-:W-:Y:S02]  /*1040*/  SEL R6, R18, RZ, !P0 ;  /* 0x000000ff12067207 */ /* 0x000fe40004000000 */
[----:B------:R-:W-:Y:S01]  /*1050*/  LOP3.LUT R11, R11, R10, RZ, 0xc0, !PT ;  /* 0x0000000a0b0b7212 */ /* 0x000fe200078ec0ff */
[----:B------:R-:W1:Y:S03]  /*1060*/  F2I.FTZ.U32.TRUNC.NTZ R7, R7 ;  /* 0x0000000700077305 */ /* 0x000e66000021f000 */
[----:B------:R-:W-:Y:S01]  /*1070*/  IADD3 R10, PT, PT, R11, R6, R10 ;  /* 0x000000060b0a7210 */ /* 0x000fe20007ffe00a */
[----:B------:R-:W-:-:S04]  /*1080*/  IMAD.MOV.U32 R6, RZ, RZ, RZ ;  /* 0x000000ffff067224 */ /* 0x000fc800078e00ff */
[C---:B0-----:R-:W-:Y:S02]  /*1090*/  IMAD.IADD R4, R10.reuse, 0x1, R15 ;  /* 0x000000010a047824 */ /* 0x041fe400078e020f */
[----:B------:R-:W-:Y:S02]  /*10a0*/  IMAD.IADD R9, R10, 0x1, R9 ;  /* 0x000000010a097824 */ /* 0x000fe400078e0209 */
[----:B------:R-:W-:Y:S02]  /*10b0*/  IMAD.U32 R4, R4, 0x10000, RZ ;  /* 0x0001000004047824 */ /* 0x000fe400078e00ff */
[----:B-1----:R-:W-:Y:S01]  /*10c0*/  IMAD.MOV R15, RZ, RZ, -R7 ;  /* 0x000000ffff0f7224 */ /* 0x002fe200078e0a07 */
[----:B------:R-:W-:Y:S02]  /*10d0*/  LEA R9, R9, UR4, 0x2 ;  /* 0x0000000409097c11 */ /* 0x000fe4000f8e10ff */
[----:B------:R-:W-:Y:S01]  /*10e0*/  LEA.HI.SX32 R5, R4, UR4, 0x12 ;  /* 0x0000000404057c11 */ /* 0x000fe2000f8f92ff */
[----:B------:R-:W-:Y:S01]  /*10f0*/  IMAD R15, R15, UR5, RZ ;  /* 0x000000050f0f7c24 */ /* 0x000fe2000f8e02ff */
[----:B------:R-:W-:-:S03]  /*1100*/  LEA R4, R10, UR4, 0x2 ;  /* 0x000000040a047c11 */ /* 0x000fc6000f8e10ff */
[----:B------:R-:W-:Y:S01]  /*1110*/  IMAD.HI.U32 R15, R7, R15, R6 ;  /* 0x0000000f070f7227 */ /* 0x000fe200078e0006 */
[----:B------:R-:W0:Y:S04]  /*1120*/  LDS R5, [R5] ;  /* 0x0000000005057984 */ /* 0x000e280000000800 */
[----:B------:R-:W1:Y:S01]  /*1130*/  LDS R12, [R4] ;  /* 0x00000000040c7984 */ /* 0x000e620000000800 */
[----:B0-----:R-:W-:-:S04]  /*1140*/  VIADD R11, R5, UR5 ;  /* 0x00000005050b7c36 */ /* 0x001fc80008000000 */
[----:B-1----:R-:W-:-:S04]  /*1150*/  IMAD R11, R16, R12, R11 ;  /* 0x0000000c100b7224 */ /* 0x002fc800078e020b */
        /* <DEDUP_REMOVED lines=8> */
[----:B------:R-:W-:Y:S01]  /*11e0*/  @P3 VIADD R11, R11, -UR5 ;  /* 0x800000050b0b3c36 */ /* 0x000fe20008000000 */
[----:B------:R-:W-:-:S04]  /*11f0*/  PLOP3.LUT P3, PT, PT, PT, PT, 0x8, 0x80 ;  /* 0x000000000080781c */ /* 0x000fc80003f6e170 */
[----:B------:R-:W-:-:S05]  /*1200*/  SEL R11, R6, R11, !P2 ;  /* 0x0000000b060b7207 */ /* 0x000fca0005000000 */
[----:B------:R-:W-:Y:S01]  /*1210*/  IMAD.MOV.U32 R12, RZ, RZ, R11 ;  /* 0x000000ffff0c7224 */ /* 0x000fe200078e000b */
        /* <DEDUP_REMOVED lines=12> */
[----:B------:R-:W-:-:S05]  /*12e0*/  @P1 SEL R12, R6, R0, !P2 ;  /* 0x00000000060c1207 */ /* 0x000fca0005000000 */
[----:B------:R-:W-:Y:S01]  /*12f0*/  @P1 IMAD.MOV.U32 R11, RZ, RZ, R12 ;  /* 0x000000ffff0b1224 */ /* 0x000fe200078e000c */
[----:B------:R1:W-:Y:S04]  /*1300*/  STS [R9], R12 ;  /* 0x0000000c09007388 */ /* 0x0003e80000000800 */
[----:B------:R1:W-:Y:S01]  /*1310*/  STS [R4], R11 ;  /* 0x0000000b04007388 */ /* 0x0003e20000000800 */
[----:B------:R-:W-:Y:S06]  /*1320*/  BAR.SYNC.DEFER_BLOCKING 0x0 ;  /* 0x0000000000007b1d */ /* 0x000fec0000010000 */
.L_x_39:
[----:B0-----:R-:W0:Y:S04]  /*1330*/  LDS R5, [R8] ;  /* 0x0000000008057984 */ /* 0x001e280000000800 */
[----:B0-----:R-:W-:Y:S01]  /*1340*/  STG.E desc[UR6][R2.64], R5 ;  /* 0x0000000502007986 */ /* 0x001fe2000c101906 */
[----:B------:R-:W-:Y:S05]  /*1350*/  EXIT ;  /* 0x000000000000794d */ /* 0x000fea0003800000 */
.L_x_42:
        /* <DEDUP_REMOVED lines=10> */
.L_x_46:


//--------------------- .nv.shared._Z16MulSMINTTKernel2PjisssssiPKjb --------------------------
	.section	.nv.shared._Z16MulSMINTTKernel2PjisssssiPKjb,"aw",@nobits
	.sectionflags	@""
	.align	16
	.zero		1024


//--------------------- .nv.shared.reserved.0     --------------------------
	.section	.nv.shared.reserved.0,"aw",@nobits
	.weak		__nv_reservedSMEM_offset_0_alias
	.size		__nv_reservedSMEM_offset_0_alias, 0, 64
	.other		__nv_reservedSMEM_offset_0_alias,@"STO_CUDA_RESERVED_SHARED STV_DEFAULT"
__nv_reservedSMEM_offset_0_alias:
	.zero		0
	.zero		64


//--------------------- .nv.shared._Z18MulSMCGINTTKernel1PjissssiS_bb --------------------------
	.section	.nv.shared._Z18MulSMCGINTTKernel1PjissssiS_bb,"aw",@nobits
	.sectionflags	@""
	.align	16
	.zero		1024


//--------------------- .nv.shared._Z17MulSMCGNTTKernel2PjsssiS_b --------------------------
	.section	.nv.shared._Z17MulSMCGNTTKernel2PjsssiS_b,"aw",@nobits
	.sectionflags	@""
	.align	16
	.zero		1024


//--------------------- .nv.shared._Z15MulSMNTTKernel1PjssssiPKjb --------------------------
	.section	.nv.shared._Z15MulSMNTTKernel1PjssssiPKjb,"aw",@nobits
	.sectionflags	@""
	.align	16
	.zero		1024


//--------------------- .nv.constant0._Z16MulSMINTTKernel2PjisssssiPKjb --------------------------
	.section	.nv.constant0._Z16MulSMINTTKernel2PjisssssiPKjb,"a",@progbits
	.sectionflags	@""
	.align	4
.nv.constant0._Z16MulSMINTTKernel2PjisssssiPKjb:
	.zero		937


//--------------------- .nv.constant0._Z18MulSMCGINTTKernel1PjissssiS_bb --------------------------
	.section	.nv.constant0._Z18MulSMCGINTTKernel1PjissssiS_bb,"a",@progbits
	.sectionflags	@""
	.align	4
.nv.constant0._Z18MulSMCGINTTKernel1PjissssiS_bb:
	.zero		930


//--------------------- .nv.constant0._Z17MulSMCGNTTKernel2PjsssiS_b --------------------------
	.section	.nv.constant0._Z17MulSMCGNTTKernel2PjsssiS_b,"a",@progbits
	.sectionflags	@""
	.align	4
.nv.constant0._Z17MulSMCGNTTKernel2PjsssiS_b:
	.zero		929


//--------------------- .nv.constant0._Z15MulSMNTTKernel1PjssssiPKjb --------------------------
	.section	.nv.constant0._Z15MulSMNTTKernel1PjssssiPKjb,"a",@progbits
	.sectionflags	@""
	.align	4
.nv.constant0._Z15MulSMNTTKernel1PjssssiPKjb:
	.zero		929


//--------------------- SYMBOLS --------------------------

	.type		.nv.reservedSmem.offset0,@object
	.size		.nv.reservedSmem.offset0,0x4
	.type		.nv.reservedSmem.cap,@object
	.size		.nv.reservedSmem.cap,0x4
